//
// Generated by NVIDIA NVVM Compiler
//
// Compiler Build ID: CL-36424714
// Cuda compilation tools, release 13.0, V13.0.88
// Based on NVVM 20.0.0
//

.version 9.0
.target sm_100
.address_size 64

	// .globl	_Z15matrixMultTiledPfS_S_ii
.extern .shared .align 16 .b8 shared_mem[];

.visible .entry _Z15matrixMultTiledPfS_S_ii(
	.param .u64 .ptr .align 1 _Z15matrixMultTiledPfS_S_ii_param_0,
	.param .u64 .ptr .align 1 _Z15matrixMultTiledPfS_S_ii_param_1,
	.param .u64 .ptr .align 1 _Z15matrixMultTiledPfS_S_ii_param_2,
	.param .u32 _Z15matrixMultTiledPfS_S_ii_param_3,
	.param .u32 _Z15matrixMultTiledPfS_S_ii_param_4
)
{
	.reg .pred 	%p<11>;
	.reg .b32 	%r<95>;
	.reg .b32 	%f<73>;
	.reg .b64 	%rd<14>;

	ld.param.u64 	%rd4, [_Z15matrixMultTiledPfS_S_ii_param_1];
	ld.param.u64 	%rd5, [_Z15matrixMultTiledPfS_S_ii_param_2];
	ld.param.u32 	%r31, [_Z15matrixMultTiledPfS_S_ii_param_3];
	ld.param.u32 	%r32, [_Z15matrixMultTiledPfS_S_ii_param_4];
	mov.u32 	%r33, %ctaid.x;
	mov.u32 	%r34, %ctaid.y;
	mov.u32 	%r1, %tid.x;
	mov.u32 	%r2, %tid.y;
	mad.lo.s32 	%r3, %r32, %r34, %r2;
	mad.lo.s32 	%r4, %r32, %r33, %r1;
	div.s32 	%r5, %r31, %r32;
	setp.lt.s32 	%p1, %r5, 1;
	mov.f32 	%f71, 0f00000000;
	@%p1 bra 	$L__BB0_15;
	mul.lo.s32 	%r36, %r32, %r32;
	shl.b32 	%r37, %r36, 2;
	mov.u32 	%r38, shared_mem;
	add.s32 	%r6, %r38, %r37;
	mad.lo.s32 	%r7, %r3, %r31, %r1;
	mul.lo.s32 	%r8, %r32, %r2;
	and.b32  	%r9, %r32, 7;
	and.b32  	%r10, %r32, 3;
	and.b32  	%r11, %r32, 2147483640;
	and.b32  	%r12, %r32, 1;
	neg.s32 	%r13, %r11;
	shl.b32 	%r39, %r1, 2;
	add.s32 	%r40, %r37, %r39;
	add.s32 	%r14, %r38, %r40;
	shl.b32 	%r15, %r32, 5;
	shl.b32 	%r16, %r32, 2;
	cvta.to.global.u64 	%rd1, %rd4;
	cvta.to.global.u64 	%rd2, %rd5;
	mov.f32 	%f71, 0f00000000;
	mov.b32 	%r88, 0;
$L__BB0_2:
	setp.lt.s32 	%p2, %r32, 1;
	mul.lo.s32 	%r41, %r88, %r32;
	add.s32 	%r42, %r7, %r41;
	mul.wide.s32 	%rd6, %r42, 4;
	add.s64 	%rd7, %rd1, %rd6;
	ld.global.f32 	%f17, [%rd7];
	add.s32 	%r43, %r8, %r1;
	shl.b32 	%r44, %r43, 2;
	add.s32 	%r46, %r38, %r44;
	st.shared.f32 	[%r46], %f17;
	add.s32 	%r47, %r41, %r2;
	mad.lo.s32 	%r48, %r47, %r31, %r4;
	mul.wide.s32 	%rd8, %r48, 4;
	add.s64 	%rd9, %rd2, %rd8;
	ld.global.f32 	%f18, [%rd9];
	add.s32 	%r49, %r6, %r44;
	st.shared.f32 	[%r49], %f18;
	bar.sync 	0;
	@%p2 bra 	$L__BB0_14;
	setp.lt.u32 	%p3, %r32, 8;
	mov.b32 	%r93, 0;
	@%p3 bra 	$L__BB0_6;
	shl.b32 	%r51, %r8, 2;
	add.s32 	%r53, %r51, %r38;
	add.s32 	%r89, %r53, 16;
	mov.u32 	%r90, %r14;
	mov.u32 	%r91, %r13;
$L__BB0_5:
	.pragma "nounroll";
	ld.shared.f32 	%f20, [%r89+-16];
	ld.shared.f32 	%f21, [%r90];
	fma.rn.f32 	%f22, %f20, %f21, %f71;
	ld.shared.f32 	%f23, [%r89+-12];
	add.s32 	%r54, %r90, %r16;
	ld.shared.f32 	%f24, [%r54];
	fma.rn.f32 	%f25, %f23, %f24, %f22;
	ld.shared.f32 	%f26, [%r89+-8];
	add.s32 	%r55, %r54, %r16;
	ld.shared.f32 	%f27, [%r55];
	fma.rn.f32 	%f28, %f26, %f27, %f25;
	ld.shared.f32 	%f29, [%r89+-4];
	add.s32 	%r56, %r55, %r16;
	ld.shared.f32 	%f30, [%r56];
	fma.rn.f32 	%f31, %f29, %f30, %f28;
	ld.shared.f32 	%f32, [%r89];
	add.s32 	%r57, %r56, %r16;
	ld.shared.f32 	%f33, [%r57];
	fma.rn.f32 	%f34, %f32, %f33, %f31;
	ld.shared.f32 	%f35, [%r89+4];
	add.s32 	%r58, %r57, %r16;
	ld.shared.f32 	%f36, [%r58];
	fma.rn.f32 	%f37, %f35, %f36, %f34;
	ld.shared.f32 	%f38, [%r89+8];
	add.s32 	%r59, %r58, %r16;
	ld.shared.f32 	%f39, [%r59];
	fma.rn.f32 	%f40, %f38, %f39, %f37;
	ld.shared.f32 	%f41, [%r89+12];
	add.s32 	%r60, %r59, %r16;
	ld.shared.f32 	%f42, [%r60];
	fma.rn.f32 	%f71, %f41, %f42, %f40;
	add.s32 	%r91, %r91, 8;
	add.s32 	%r90, %r90, %r15;
	add.s32 	%r89, %r89, 32;
	setp.ne.s32 	%p4, %r91, 0;
	mov.u32 	%r93, %r11;
	@%p4 bra 	$L__BB0_5;
$L__BB0_6:
	setp.eq.s32 	%p5, %r9, 0;
	@%p5 bra 	$L__BB0_14;
	add.s32 	%r61, %r9, -1;
	setp.lt.u32 	%p6, %r61, 3;
	@%p6 bra 	$L__BB0_9;
	add.s32 	%r62, %r93, %r8;
	shl.b32 	%r63, %r62, 2;
	add.s32 	%r65, %r38, %r63;
	ld.shared.f32 	%f44, [%r65];
	mad.lo.s32 	%r66, %r93, %r32, %r1;
	shl.b32 	%r67, %r66, 2;
	add.s32 	%r68, %r6, %r67;
	ld.shared.f32 	%f45, [%r68];
	fma.rn.f32 	%f46, %f44, %f45, %f71;
	ld.shared.f32 	%f47, [%r65+4];
	add.s32 	%r69, %r68, %r16;
	ld.shared.f32 	%f48, [%r69];
	fma.rn.f32 	%f49, %f47, %f48, %f46;
	ld.shared.f32 	%f50, [%r65+8];
	add.s32 	%r70, %r69, %r16;
	ld.shared.f32 	%f51, [%r70];
	fma.rn.f32 	%f52, %f50, %f51, %f49;
	ld.shared.f32 	%f53, [%r65+12];
	add.s32 	%r71, %r70, %r16;
	ld.shared.f32 	%f54, [%r71];
	fma.rn.f32 	%f71, %f53, %f54, %f52;
	add.s32 	%r93, %r93, 4;
$L__BB0_9:
	setp.eq.s32 	%p7, %r10, 0;
	@%p7 bra 	$L__BB0_14;
	setp.eq.s32 	%p8, %r10, 1;
	@%p8 bra 	$L__BB0_12;
	add.s32 	%r72, %r93, %r8;
	shl.b32 	%r73, %r72, 2;
	add.s32 	%r75, %r38, %r73;
	ld.shared.f32 	%f56, [%r75];
	mad.lo.s32 	%r76, %r93, %r32, %r1;
	shl.b32 	%r77, %r76, 2;
	add.s32 	%r78, %r6, %r77;
	ld.shared.f32 	%f57, [%r78];
	fma.rn.f32 	%f58, %f56, %f57, %f71;
	ld.shared.f32 	%f59, [%r75+4];
	add.s32 	%r79, %r78, %r16;
	ld.shared.f32 	%f60, [%r79];
	fma.rn.f32 	%f71, %f59, %f60, %f58;
	add.s32 	%r93, %r93, 2;
$L__BB0_12:
	setp.eq.s32 	%p9, %r12, 0;
	@%p9 bra 	$L__BB0_14;
	add.s32 	%r80, %r93, %r8;
	shl.b32 	%r81, %r80, 2;
	add.s32 	%r83, %r38, %r81;
	ld.shared.f32 	%f61, [%r83];
	mad.lo.s32 	%r84, %r93, %r32, %r1;
	shl.b32 	%r85, %r84, 2;
	add.s32 	%r86, %r6, %r85;
	ld.shared.f32 	%f62, [%r86];
	fma.rn.f32 	%f71, %f61, %f62, %f71;
$L__BB0_14:
	bar.sync 	0;
	add.s32 	%r88, %r88, 1;
	setp.ne.s32 	%p10, %r88, %r5;
	@%p10 bra 	$L__BB0_2;
$L__BB0_15:
	ld.param.u64 	%rd13, [_Z15matrixMultTiledPfS_S_ii_param_0];
	cvta.to.global.u64 	%rd10, %rd13;
	mad.lo.s32 	%r87, %r3, %r31, %r4;
	mul.wide.s32 	%rd11, %r87, 4;
	add.s64 	%rd12, %rd10, %rd11;
	st.global.f32 	[%rd12], %f71;
	ret;

}
	// .globl	_Z19matrixMultTiledRectPfS_S_iiiii
.visible .entry _Z19matrixMultTiledRectPfS_S_iiiii(
	.param .u64 .ptr .align 1 _Z19matrixMultTiledRectPfS_S_iiiii_param_0,
	.param .u64 .ptr .align 1 _Z19matrixMultTiledRectPfS_S_iiiii_param_1,
	.param .u64 .ptr .align 1 _Z19matrixMultTiledRectPfS_S_iiiii_param_2,
	.param .u32 _Z19matrixMultTiledRectPfS_S_iiiii_param_3,
	.param .u32 _Z19matrixMultTiledRectPfS_S_iiiii_param_4,
	.param .u32 _Z19matrixMultTiledRectPfS_S_iiiii_param_5,
	.param .u32 _Z19matrixMultTiledRectPfS_S_iiiii_param_6,
	.param .u32 _Z19matrixMultTiledRectPfS_S_iiiii_param_7
)
{
	.reg .pred 	%p<20>;
	.reg .b32 	%r<105>;
	.reg .b32 	%f<79>;
	.reg .b64 	%rd<16>;

	ld.param.u32 	%r34, [_Z19matrixMultTiledRectPfS_S_iiiii_param_3];
	ld.param.u32 	%r35, [_Z19matrixMultTiledRectPfS_S_iiiii_param_4];
	ld.param.u32 	%r36, [_Z19matrixMultTiledRectPfS_S_iiiii_param_5];
	ld.param.u32 	%r37, [_Z19matrixMultTiledRectPfS_S_iiiii_param_6];
	ld.param.u32 	%r38, [_Z19matrixMultTiledRectPfS_S_iiiii_param_7];
	mov.u32 	%r39, %ctaid.x;
	mov.u32 	%r40, %ctaid.y;
	mov.u32 	%r1, %tid.x;
	mov.u32 	%r2, %tid.y;
	mad.lo.s32 	%r3, %r38, %r40, %r2;
	mad.lo.s32 	%r4, %r37, %r39, %r1;
	add.s32 	%r41, %r35, %r37;
	add.s32 	%r42, %r41, -1;
	div.s32 	%r5, %r42, %r37;
	setp.lt.s32 	%p1, %r5, 1;
	mov.f32 	%f77, 0f00000000;
	@%p1 bra 	$L__BB1_19;
	ld.param.u64 	%rd15, [_Z19matrixMultTiledRectPfS_S_iiiii_param_2];
	mul.lo.s32 	%r44, %r38, %r37;
	shl.b32 	%r45, %r44, 2;
	mov.u32 	%r46, shared_mem;
	add.s32 	%r6, %r46, %r45;
	mul.lo.s32 	%r7, %r37, %r2;
	mul.lo.s32 	%r8, %r3, %r35;
	and.b32  	%r9, %r37, 7;
	and.b32  	%r10, %r37, 3;
	and.b32  	%r11, %r37, 2147483640;
	and.b32  	%r12, %r37, 1;
	neg.s32 	%r13, %r11;
	shl.b32 	%r47, %r1, 2;
	add.s32 	%r48, %r45, %r47;
	add.s32 	%r14, %r46, %r48;
	shl.b32 	%r15, %r37, 5;
	shl.b32 	%r16, %r37, 2;
	cvta.to.global.u64 	%rd1, %rd15;
	mov.f32 	%f77, 0f00000000;
	mov.b32 	%r98, 0;
$L__BB1_2:
	setp.ge.s32 	%p2, %r3, %r34;
	mul.lo.s32 	%r18, %r98, %r37;
	add.s32 	%r49, %r18, %r1;
	setp.ge.s32 	%p3, %r49, %r35;
	mov.f32 	%f68, 0f00000000;
	or.pred  	%p4, %p2, %p3;
	@%p4 bra 	$L__BB1_4;
	ld.param.u64 	%rd14, [_Z19matrixMultTiledRectPfS_S_iiiii_param_1];
	add.s32 	%r50, %r49, %r8;
	cvta.to.global.u64 	%rd5, %rd14;
	mul.wide.s32 	%rd6, %r50, 4;
	add.s64 	%rd7, %rd5, %rd6;
	ld.global.f32 	%f68, [%rd7];
$L__BB1_4:
	setp.ge.s32 	%p5, %r4, %r36;
	add.s32 	%r51, %r7, %r1;
	shl.b32 	%r52, %r51, 2;
	add.s32 	%r54, %r46, %r52;
	st.shared.f32 	[%r54], %f68;
	add.s32 	%r20, %r18, %r2;
	setp.ge.s32 	%p6, %r20, %r35;
	mov.f32 	%f69, 0f00000000;
	or.pred  	%p7, %p5, %p6;
	@%p7 bra 	$L__BB1_6;
	mad.lo.s32 	%r56, %r20, %r36, %r4;
	mul.wide.s32 	%rd8, %r56, 4;
	add.s64 	%rd9, %rd1, %rd8;
	ld.global.f32 	%f69, [%rd9];
$L__BB1_6:
	setp.lt.s32 	%p8, %r37, 1;
	add.s32 	%r59, %r6, %r52;
	st.shared.f32 	[%r59], %f69;
	bar.sync 	0;
	@%p8 bra 	$L__BB1_18;
	setp.lt.u32 	%p9, %r37, 8;
	mov.b32 	%r103, 0;
	@%p9 bra 	$L__BB1_10;
	shl.b32 	%r61, %r7, 2;
	add.s32 	%r63, %r61, %r46;
	add.s32 	%r99, %r63, 16;
	mov.u32 	%r100, %r14;
	mov.u32 	%r101, %r13;
$L__BB1_9:
	.pragma "nounroll";
	ld.shared.f32 	%f24, [%r99+-16];
	ld.shared.f32 	%f25, [%r100];
	fma.rn.f32 	%f26, %f24, %f25, %f77;
	ld.shared.f32 	%f27, [%r99+-12];
	add.s32 	%r64, %r100, %r16;
	ld.shared.f32 	%f28, [%r64];
	fma.rn.f32 	%f29, %f27, %f28, %f26;
	ld.shared.f32 	%f30, [%r99+-8];
	add.s32 	%r65, %r64, %r16;
	ld.shared.f32 	%f31, [%r65];
	fma.rn.f32 	%f32, %f30, %f31, %f29;
	ld.shared.f32 	%f33, [%r99+-4];
	add.s32 	%r66, %r65, %r16;
	ld.shared.f32 	%f34, [%r66];
	fma.rn.f32 	%f35, %f33, %f34, %f32;
	ld.shared.f32 	%f36, [%r99];
	add.s32 	%r67, %r66, %r16;
	ld.shared.f32 	%f37, [%r67];
	fma.rn.f32 	%f38, %f36, %f37, %f35;
	ld.shared.f32 	%f39, [%r99+4];
	add.s32 	%r68, %r67, %r16;
	ld.shared.f32 	%f40, [%r68];
	fma.rn.f32 	%f41, %f39, %f40, %f38;
	ld.shared.f32 	%f42, [%r99+8];
	add.s32 	%r69, %r68, %r16;
	ld.shared.f32 	%f43, [%r69];
	fma.rn.f32 	%f44, %f42, %f43, %f41;
	ld.shared.f32 	%f45, [%r99+12];
	add.s32 	%r70, %r69, %r16;
	ld.shared.f32 	%f46, [%r70];
	fma.rn.f32 	%f77, %f45, %f46, %f44;
	add.s32 	%r101, %r101, 8;
	add.s32 	%r100, %r100, %r15;
	add.s32 	%r99, %r99, 32;
	setp.ne.s32 	%p10, %r101, 0;
	mov.u32 	%r103, %r11;
	@%p10 bra 	$L__BB1_9;
$L__BB1_10:
	setp.eq.s32 	%p11, %r9, 0;
	@%p11 bra 	$L__BB1_18;
	add.s32 	%r71, %r9, -1;
	setp.lt.u32 	%p12, %r71, 3;
	@%p12 bra 	$L__BB1_13;
	add.s32 	%r72, %r103, %r7;
	shl.b32 	%r73, %r72, 2;
	add.s32 	%r75, %r46, %r73;
	ld.shared.f32 	%f48, [%r75];
	mad.lo.s32 	%r76, %r103, %r37, %r1;
	shl.b32 	%r77, %r76, 2;
	add.s32 	%r78, %r6, %r77;
	ld.shared.f32 	%f49, [%r78];
	fma.rn.f32 	%f50, %f48, %f49, %f77;
	ld.shared.f32 	%f51, [%r75+4];
	add.s32 	%r79, %r78, %r16;
	ld.shared.f32 	%f52, [%r79];
	fma.rn.f32 	%f53, %f51, %f52, %f50;
	ld.shared.f32 	%f54, [%r75+8];
	add.s32 	%r80, %r79, %r16;
	ld.shared.f32 	%f55, [%r80];
	fma.rn.f32 	%f56, %f54, %f55, %f53;
	ld.shared.f32 	%f57, [%r75+12];
	add.s32 	%r81, %r80, %r16;
	ld.shared.f32 	%f58, [%r81];
	fma.rn.f32 	%f77, %f57, %f58, %f56;
	add.s32 	%r103, %r103, 4;
$L__BB1_13:
	setp.eq.s32 	%p13, %r10, 0;
	@%p13 bra 	$L__BB1_18;
	setp.eq.s32 	%p14, %r10, 1;
	@%p14 bra 	$L__BB1_16;
	add.s32 	%r82, %r103, %r7;
	shl.b32 	%r83, %r82, 2;
	add.s32 	%r85, %r46, %r83;
	ld.shared.f32 	%f60, [%r85];
	mad.lo.s32 	%r86, %r103, %r37, %r1;
	shl.b32 	%r87, %r86, 2;
	add.s32 	%r88, %r6, %r87;
	ld.shared.f32 	%f61, [%r88];
	fma.rn.f32 	%f62, %f60, %f61, %f77;
	ld.shared.f32 	%f63, [%r85+4];
	add.s32 	%r89, %r88, %r16;
	ld.shared.f32 	%f64, [%r89];
	fma.rn.f32 	%f77, %f63, %f64, %f62;
	add.s32 	%r103, %r103, 2;
$L__BB1_16:
	setp.eq.s32 	%p15, %r12, 0;
	@%p15 bra 	$L__BB1_18;
	add.s32 	%r90, %r103, %r7;
	shl.b32 	%r91, %r90, 2;
	add.s32 	%r93, %r46, %r91;
	ld.shared.f32 	%f65, [%r93];
	mad.lo.s32 	%r94, %r103, %r37, %r1;
	shl.b32 	%r95, %r94, 2;
	add.s32 	%r96, %r6, %r95;
	ld.shared.f32 	%f66, [%r96];
	fma.rn.f32 	%f77, %f65, %f66, %f77;
$L__BB1_18:
	bar.sync 	0;
	add.s32 	%r98, %r98, 1;
	setp.ne.s32 	%p16, %r98, %r5;
	@%p16 bra 	$L__BB1_2;
$L__BB1_19:
	setp.ge.s32 	%p17, %r3, %r34;
	setp.ge.s32 	%p18, %r4, %r36;
	or.pred  	%p19, %p17, %p18;
	@%p19 bra 	$L__BB1_21;
	ld.param.u64 	%rd13, [_Z19matrixMultTiledRectPfS_S_iiiii_param_0];
	mad.lo.s32 	%r97, %r3, %r36, %r4;
	cvta.to.global.u64 	%rd10, %rd13;
	mul.wide.s32 	%rd11, %r97, 4;
	add.s64 	%rd12, %rd10, %rd11;
	st.global.f32 	[%rd12], %f77;
$L__BB1_21:
	ret;

}


// ===== COMPILED SASS (sm_100) =====

	.target	sm_100

	.elftype	@"ET_EXEC"


//--------------------- .note.nv.tkinfo           --------------------------
	.section	.note.nv.tkinfo,"",@"SHT_NOTE"
	.sectionflags	@"SHF_NOTE_NV_TKINFO"
	.tkinfo
        /*0018*/ 	.word	0x00000002
        /*0030*/ 	.string	""
        /*0030*/ 	.string	"ptxas"
        /*0030*/ 	.string	"Cuda compilation tools, release 13.0, V13.0.88"
        /*0030*/ 	.string	"Build cuda_13.0.r13.0/compiler.36424714_0"
        /*0030*/ 	.string	"-arch sm_100 -m 64 "



//--------------------- .note.nv.cuinfo           --------------------------
	.section	.note.nv.cuinfo,"",@"SHT_NOTE"
	.sectionflags	@"SHF_NOTE_NV_CUINFO"
        /*0018*/ 	.short	0x0002
        /*001a*/ 	.short	0x0064
        /*001c*/ 	.short	0x0082
	.zero		2


//--------------------- .nv.info                  --------------------------
	.section	.nv.info,"",@"SHT_CUDA_INFO"
	.align	4


	//----- nvinfo : EIATTR_REGCOUNT
	.align		4
        /*0000*/ 	.byte	0x04, 0x2f
        /*0002*/ 	.short	(.L_1 - .L_0)
	.align		4
.L_0:
        /*0004*/ 	.word	index@(_Z15matrixMultTiledPfS_S_ii)
        /*0008*/ 	.word	0x00000020


	//----- nvinfo : EIATTR_FRAME_SIZE
	.align		4
.L_1:
        /*000c*/ 	.byte	0x04, 0x11
        /*000e*/ 	.short	(.L_3 - .L_2)
	.align		4
.L_2:
        /*0010*/ 	.word	index@(_Z15matrixMultTiledPfS_S_ii)
        /*0014*/ 	.word	0x00000000


	//----- nvinfo : EIATTR_REGCOUNT
	.align		4
.L_3:
        /*0018*/ 	.byte	0x04, 0x2f
        /*001a*/ 	.short	(.L_5 - .L_4)
	.align		4
.L_4:
        /*001c*/ 	.word	index@(_Z19matrixMultTiledRectPfS_S_iiiii)
        /*0020*/ 	.word	0x00000020


	//----- nvinfo : EIATTR_FRAME_SIZE
	.align		4
.L_5:
        /*0024*/ 	.byte	0x04, 0x11
        /*0026*/ 	.short	(.L_7 - .L_6)
	.align		4
.L_6:
        /*0028*/ 	.word	index@(_Z19matrixMultTiledRectPfS_S_iiiii)
        /*002c*/ 	.word	0x00000000


	//----- nvinfo : EIATTR_MIN_STACK_SIZE
	.align		4
.L_7:
        /*0030*/ 	.byte	0x04, 0x12
        /*0032*/ 	.short	(.L_9 - .L_8)
	.align		4
.L_8:
        /*0034*/ 	.word	index@(_Z19matrixMultTiledRectPfS_S_iiiii)
        /*0038*/ 	.word	0x00000000


	//----- nvinfo : EIATTR_MIN_STACK_SIZE
	.align		4
.L_9:
        /*003c*/ 	.byte	0x04, 0x12
        /*003e*/ 	.short	(.L_11 - .L_10)
	.align		4
.L_10:
        /*0040*/ 	.word	index@(_Z15matrixMultTiledPfS_S_ii)
        /*0044*/ 	.word	0x00000000
.L_11:


//--------------------- .nv.compat                --------------------------
	.section	.nv.compat,"",@"SHT_CUDA_COMPAT_INFO"
	.align	4
        /*0000*/ 	.byte	0x02, 0x09, 0x00, 0x00, 0x02, 0x02, 0x01, 0x00, 0x02, 0x05, 0x05, 0x00, 0x03, 0x07, 0x01, 0x01
        /*0010*/ 	.byte	0x02, 0x03, 0x00, 0x00, 0x02, 0x06, 0x01, 0x00, 0x04, 0x0b, 0x08, 0x00, 0x09, 0x00, 0x00, 0x00
        /*0020*/ 	.byte	0x00, 0x00, 0x00, 0x00


//--------------------- .nv.info._Z19matrixMultTiledRectPfS_S_iiiii --------------------------
	.section	.nv.info._Z19matrixMultTiledRectPfS_S_iiiii,"",@"SHT_CUDA_INFO"
	.sectionflags	@""
	.align	4


	//----- nvinfo : EIATTR_CUDA_API_VERSION
	.align		4
        /*0000*/ 	.byte	0x04, 0x37
        /*0002*/ 	.short	(.L_13 - .L_12)
.L_12:
        /*0004*/ 	.word	0x00000082


	//----- nvinfo : EIATTR_KPARAM_INFO
	.align		4
.L_13:
        /*0008*/ 	.byte	0x04, 0x17
        /*000a*/ 	.short	(.L_15 - .L_14)
.L_14:
        /*000c*/ 	.word	0x00000000
        /*0010*/ 	.short	0x0007
        /*0012*/ 	.short	0x0028
        /*0014*/ 	.byte	0x00, 0xf0, 0x11, 0x00


	//----- nvinfo : EIATTR_KPARAM_INFO
	.align		4
.L_15:
        /*0018*/ 	.byte	0x04, 0x17
        /*001a*/ 	.short	(.L_17 - .L_16)
.L_16:
        /*001c*/ 	.word	0x00000000
        /*0020*/ 	.short	0x0006
        /*0022*/ 	.short	0x0024
        /*0024*/ 	.byte	0x00, 0xf0, 0x11, 0x00


	//----- nvinfo : EIATTR_KPARAM_INFO
	.align		4
.L_17:
        /*0028*/ 	.byte	0x04, 0x17
        /*002a*/ 	.short	(.L_19 - .L_18)
.L_18:
        /*002c*/ 	.word	0x00000000
        /*0030*/ 	.short	0x0005
        /*0032*/ 	.short	0x0020
        /*0034*/ 	.byte	0x00, 0xf0, 0x11, 0x00


	//----- nvinfo : EIATTR_KPARAM_INFO
	.align		4
.L_19:
        /*0038*/ 	.byte	0x04, 0x17
        /*003a*/ 	.short	(.L_21 - .L_20)
.L_20:
        /*003c*/ 	.word	0x00000000
        /*0040*/ 	.short	0x0004
        /*0042*/ 	.short	0x001c
        /*0044*/ 	.byte	0x00, 0xf0, 0x11, 0x00


	//----- nvinfo : EIATTR_KPARAM_INFO
	.align		4
.L_21:
        /*0048*/ 	.byte	0x04, 0x17
        /*004a*/ 	.short	(.L_23 - .L_22)
.L_22:
        /*004c*/ 	.word	0x00000000
        /*0050*/ 	.short	0x0003
        /*0052*/ 	.short	0x0018
        /*0054*/ 	.byte	0x00, 0xf0, 0x11, 0x00


	//----- nvinfo : EIATTR_KPARAM_INFO
	.align		4
.L_23:
        /*0058*/ 	.byte	0x04, 0x17
        /*005a*/ 	.short	(.L_25 - .L_24)
.L_24:
        /*005c*/ 	.word	0x00000000
        /*0060*/ 	.short	0x0002
        /*0062*/ 	.short	0x0010
        /*0064*/ 	.byte	0x00, 0xf5, 0x21, 0x00


	//----- nvinfo : EIATTR_KPARAM_INFO
	.align		4
.L_25:
        /*0068*/ 	.byte	0x04, 0x17
        /*006a*/ 	.short	(.L_27 - .L_26)
.L_26:
        /*006c*/ 	.word	0x00000000
        /*0070*/ 	.short	0x0001
        /*0072*/ 	.short	0x0008
        /*0074*/ 	.byte	0x00, 0xf5, 0x21, 0x00


	//----- nvinfo : EIATTR_KPARAM_INFO
	.align		4
.L_27:
        /*0078*/ 	.byte	0x04, 0x17
        /*007a*/ 	.short	(.L_29 - .L_28)
.L_28:
        /*007c*/ 	.word	0x00000000
        /*0080*/ 	.short	0x0000
        /*0082*/ 	.short	0x0000
        /*0084*/ 	.byte	0x00, 0xf5, 0x21, 0x00


	//----- nvinfo : EIATTR_SPARSE_MMA_MASK
	.align		4
.L_29:
        /*0088*/ 	.byte	0x03, 0x50
        /*008a*/ 	.short	0x0000


	//----- nvinfo : EIATTR_MAXREG_COUNT
	.align		4
        /*008c*/ 	.byte	0x03, 0x1b
        /*008e*/ 	.short	0x00ff


	//----- nvinfo : EIATTR_NUM_BARRIERS
	.align		4
        /*0090*/ 	.byte	0x02, 0x4c
        /*0092*/ 	.byte	0x01
	.zero		1


	//----- nvinfo : EIATTR_MERCURY_ISA_VERSION
	.align		4
        /*0094*/ 	.byte	0x03, 0x5f
        /*0096*/ 	.short	0x0101


	//----- nvinfo : EIATTR_VRC_CTA_INIT_COUNT
	.align		4
        /*0098*/ 	.byte	0x02, 0x4a
	.zero		1
	.zero		1


	//----- nvinfo : EIATTR_EXIT_INSTR_OFFSETS
	.align		4
        /*009c*/ 	.byte	0x04, 0x1c
        /*009e*/ 	.short	(.L_31 - .L_30)


	//   ....[0]....
.L_30:
        /*00a0*/ 	.word	0x00000b60


	//   ....[1]....
        /*00a4*/ 	.word	0x00000bb0


	//----- nvinfo : EIATTR_CBANK_PARAM_SIZE
	.align		4
.L_31:
        /*00a8*/ 	.byte	0x03, 0x19
        /*00aa*/ 	.short	0x002c


	//----- nvinfo : EIATTR_PARAM_CBANK
	.align		4
        /*00ac*/ 	.byte	0x04, 0x0a
        /*00ae*/ 	.short	(.L_33 - .L_32)
	.align		4
.L_32:
        /*00b0*/ 	.word	index@(.nv.constant0._Z19matrixMultTiledRectPfS_S_iiiii)
        /*00b4*/ 	.short	0x0380
        /*00b6*/ 	.short	0x002c


	//----- nvinfo : EIATTR_SW_WAR
	.align		4
.L_33:
        /*00b8*/ 	.byte	0x04, 0x36
        /*00ba*/ 	.short	(.L_35 - .L_34)
.L_34:
        /*00bc*/ 	.word	0x00000008
.L_35:


//--------------------- .nv.info._Z15matrixMultTiledPfS_S_ii --------------------------
	.section	.nv.info._Z15matrixMultTiledPfS_S_ii,"",@"SHT_CUDA_INFO"
	.sectionflags	@""
	.align	4


	//----- nvinfo : EIATTR_CUDA_API_VERSION
	.align		4
        /*0000*/ 	.byte	0x04, 0x37
        /*0002*/ 	.short	(.L_37 - .L_36)
.L_36:
        /*0004*/ 	.word	0x00000082


	//----- nvinfo : EIATTR_KPARAM_INFO
	.align		4
.L_37:
        /*0008*/ 	.byte	0x04, 0x17
        /*000a*/ 	.short	(.L_39 - .L_38)
.L_38:
        /*000c*/ 	.word	0x00000000
        /*0010*/ 	.short	0x0004
        /*0012*/ 	.short	0x001c
        /*0014*/ 	.byte	0x00, 0xf0, 0x11, 0x00


	//----- nvinfo : EIATTR_KPARAM_INFO
	.align		4
.L_39:
        /*0018*/ 	.byte	0x04, 0x17
        /*001a*/ 	.short	(.L_41 - .L_40)
.L_40:
        /*001c*/ 	.word	0x00000000
        /*0020*/ 	.short	0x0003
        /*0022*/ 	.short	0x0018
        /*0024*/ 	.byte	0x00, 0xf0, 0x11, 0x00


	//----- nvinfo : EIATTR_KPARAM_INFO
	.align		4
.L_41:
        /*0028*/ 	.byte	0x04, 0x17
        /*002a*/ 	.short	(.L_43 - .L_42)
.L_42:
        /*002c*/ 	.word	0x00000000
        /*0030*/ 	.short	0x0002
        /*0032*/ 	.short	0x0010
        /*0034*/ 	.byte	0x00, 0xf5, 0x21, 0x00


	//----- nvinfo : EIATTR_KPARAM_INFO
	.align		4
.L_43:
        /*0038*/ 	.byte	0x04, 0x17
        /*003a*/ 	.short	(.L_45 - .L_44)
.L_44:
        /*003c*/ 	.word	0x00000000
        /*0040*/ 	.short	0x0001
        /*0042*/ 	.short	0x0008
        /*0044*/ 	.byte	0x00, 0xf5, 0x21, 0x00


	//----- nvinfo : EIATTR_KPARAM_INFO
	.align		4
.L_45:
        /*0048*/ 	.byte	0x04, 0x17
        /*004a*/ 	.short	(.L_47 - .L_46)
.L_46:
        /*004c*/ 	.word	0x00000000
        /*0050*/ 	.short	0x0000
        /*0052*/ 	.short	0x0000
        /*0054*/ 	.byte	0x00, 0xf5, 0x21, 0x00


	//----- nvinfo : EIATTR_SPARSE_MMA_MASK
	.align		4
.L_47:
        /*0058*/ 	.byte	0x03, 0x50
        /*005a*/ 	.short	0x0000


	//----- nvinfo : EIATTR_MAXREG_COUNT
	.align		4
        /*005c*/ 	.byte	0x03, 0x1b
        /*005e*/ 	.short	0x00ff


	//----- nvinfo : EIATTR_NUM_BARRIERS
	.align		4
        /*0060*/ 	.byte	0x02, 0x4c
        /*0062*/ 	.byte	0x01
	.zero		1


	//----- nvinfo : EIATTR_MERCURY_ISA_VERSION
	.align		4
        /*0064*/ 	.byte	0x03, 0x5f
        /*0066*/ 	.short	0x0101


	//----- nvinfo : EIATTR_VRC_CTA_INIT_COUNT
	.align		4
        /*0068*/ 	.byte	0x02, 0x4a
	.zero		1
	.zero		1


	//----- nvinfo : EIATTR_EXIT_INSTR_OFFSETS
	.align		4
        /*006c*/ 	.byte	0x04, 0x1c
        /*006e*/ 	.short	(.L_49 - .L_48)


	//   ....[0]....
.L_48:
        /*0070*/ 	.word	0x00000ab0


	//----- nvinfo : EIATTR_CBANK_PARAM_SIZE
	.align		4
.L_49:
        /*0074*/ 	.byte	0x03, 0x19
        /*0076*/ 	.short	0x0020


	//----- nvinfo : EIATTR_PARAM_CBANK
	.align		4
        /*0078*/ 	.byte	0x04, 0x0a
        /*007a*/ 	.short	(.L_51 - .L_50)
	.align		4
.L_50:
        /*007c*/ 	.word	index@(.nv.constant0._Z15matrixMultTiledPfS_S_ii)
        /*0080*/ 	.short	0x0380
        /*0082*/ 	.short	0x0020


	//----- nvinfo : EIATTR_SW_WAR
	.align		4
.L_51:
        /*0084*/ 	.byte	0x04, 0x36
        /*0086*/ 	.short	(.L_53 - .L_52)
.L_52:
        /*0088*/ 	.word	0x00000008
.L_53:


//--------------------- .nv.callgraph             --------------------------
	.section	.nv.callgraph,"",@"SHT_CUDA_CALLGRAPH"
	.align	4
	.sectionentsize	8
	.align		4
        /*0000*/ 	.word	0x00000000
	.align		4
        /*0004*/ 	.word	0xffffffff
	.align		4
        /*0008*/ 	.word	0x00000000
	.align		4
        /*000c*/ 	.word	0xfffffffe
	.align		4
        /*0010*/ 	.word	0x00000000
	.align		4
        /*0014*/ 	.word	0xfffffffd
	.align		4
        /*0018*/ 	.word	0x00000000
	.align		4
        /*001c*/ 	.word	0xfffffffc


//--------------------- .text._Z19matrixMultTiledRectPfS_S_iiiii --------------------------
	.section	.text._Z19matrixMultTiledRectPfS_S_iiiii,"ax",@progbits
	.align	128
        .global         _Z19matrixMultTiledRectPfS_S_iiiii
        .type           _Z19matrixMultTiledRectPfS_S_iiiii,@function
        .size           _Z19matrixMultTiledRectPfS_S_iiiii,(.L_x_16 - _Z19matrixMultTiledRectPfS_S_iiiii)
        .other          _Z19matrixMultTiledRectPfS_S_iiiii,@"STO_CUDA_ENTRY STV_DEFAULT"
_Z19matrixMultTiledRectPfS_S_iiiii:
.text._Z19matrixMultTiledRectPfS_S_iiiii:
[----:B------:R-:W-:Y:S08]  /*0000*/  LDC R1, c[0x0][0x37c] ;  /* 0x0000df00ff017b82 */ /* 0x000ff00000000800 */
[----:B------:R-:W0:Y:S01]  /*0010*/  LDC R3, c[0x0][0x3a4] ;  /* 0x0000e900ff037b82 */ /* 0x000e220000000800 */
[----:B------:R-:W1:Y:S01]  /*0020*/  LDCU.64 UR6, c[0x0][0x358] ;  /* 0x00006b00ff0677ac */ /* 0x000e620008000a00 */
[----:B------:R-:W-:-:S06]  /*0030*/  IMAD.MOV.U32 R16, RZ, RZ, RZ ;  /* 0x000000ffff107224 */ /* 0x000fcc00078e00ff */
[----:B------:R-:W2:Y:S08]  /*0040*/  LDC R2, c[0x0][0x39c] ;  /* 0x0000e700ff027b82 */ /* 0x000eb00000000800 */
[----:B------:R-:W-:Y:S01]  /*0050*/  S2UR UR4, SR_CTAID.X ;  /* 0x00000000000479c3 */ /* 0x000fe20000002500 */
[----:B0-----:R-:W-:-:S07]  /*0060*/  IABS R9, R3 ;  /* 0x0000000300097213 */ /* 0x001fce0000000000 */
[----:B------:R-:W0:Y:S01]  /*0070*/  S2UR UR5, SR_CTAID.Y ;  /* 0x00000000000579c3 */ /* 0x000e220000002600 */
[----:B------:R-:W3:Y:S01]  /*0080*/  I2F.RP R0, R9 ;  /* 0x0000000900007306 */ /* 0x000ee20000209400 */
[----:B--2---:R-:W-:-:S07]  /*0090*/  IADD3 R2, PT, PT, R3, -0x1, R2 ;  /* 0xffffffff03027810 */ /* 0x004fce0007ffe002 */
[----:B---3--:R-:W2:Y:S02]  /*00a0*/  MUFU.RCP R0, R0 ;  /* 0x0000000000007308 */ /* 0x008ea40000001000 */
[----:B--2---:R-:W-:Y:S02]  /*00b0*/  IADD3 R4, PT, PT, R0, 0xffffffe, RZ ;  /* 0x0ffffffe00047810 */ /* 0x004fe40007ffe0ff */
[----:B------:R-:W-:-:S04]  /*00c0*/  IABS R0, R2 ;  /* 0x0000000200007213 */ /* 0x000fc80000000000 */
[----:B------:R2:W3:Y:S01]  /*00d0*/  F2I.FTZ.U32.TRUNC.NTZ R5, R4 ;  /* 0x0000000400057305 */ /* 0x0004e2000021f000 */
[----:B------:R-:W-:-:S04]  /*00e0*/  LOP3.LUT R2, R2, R3, RZ, 0x3c, !PT ;  /* 0x0000000302027212 */ /* 0x000fc800078e3cff */
[----:B------:R-:W-:Y:S02]  /*00f0*/  ISETP.GE.AND P1, PT, R2, RZ, PT ;  /* 0x000000ff0200720c */ /* 0x000fe40003f26270 */
[----:B------:R-:W0:Y:S01]  /*0100*/  LDC R2, c[0x0][0x3a8] ;  /* 0x0000ea00ff027b82 */ /* 0x000e220000000800 */
[----:B--2---:R-:W-:Y:S01]  /*0110*/  IMAD.MOV.U32 R4, RZ, RZ, RZ ;  /* 0x000000ffff047224 */ /* 0x004fe200078e00ff */
[----:B---3--:R-:W-:-:S05]  /*0120*/  IADD3 R6, PT, PT, RZ, -R5, RZ ;  /* 0x80000005ff067210 */ /* 0x008fca0007ffe0ff */
[----:B------:R-:W-:Y:S02]  /*0130*/  IMAD R7, R6, R9, RZ ;  /* 0x0000000906077224 */ /* 0x000fe400078e02ff */
[----:B------:R-:W0:Y:S02]  /*0140*/  S2R R6, SR_TID.Y ;  /* 0x0000000000067919 */ /* 0x000e240000002200 */
[----:B------:R-:W-:-:S06]  /*0150*/  IMAD.HI.U32 R5, R5, R7, R4 ;  /* 0x0000000705057227 */ /* 0x000fcc00078e0004 */
[----:B------:R-:W-:-:S05]  /*0160*/  IMAD.HI.U32 R7, R5, R0, RZ ;  /* 0x0000000005077227 */ /* 0x000fca00078e00ff */
[----:B------:R-:W-:-:S05]  /*0170*/  IADD3 R5, PT, PT, -R7, RZ, RZ ;  /* 0x000000ff07057210 */ /* 0x000fca0007ffe1ff */
[----:B------:R-:W-:-:S05]  /*0180*/  IMAD R0, R9, R5, R0 ;  /* 0x0000000509007224 */ /* 0x000fca00078e0200 */
[----:B------:R-:W-:-:S13]  /*0190*/  ISETP.GT.U32.AND P2, PT, R9, R0, PT ;  /* 0x000000000900720c */ /* 0x000fda0003f44070 */
[----:B------:R-:W-:Y:S01]  /*01a0*/  @!P2 IMAD.IADD R0, R0, 0x1, -R9 ;  /* 0x000000010000a824 */ /* 0x000fe200078e0a09 */
[----:B------:R-:W-:Y:S02]  /*01b0*/  @!P2 IADD3 R7, PT, PT, R7, 0x1, RZ ;  /* 0x000000010707a810 */ /* 0x000fe40007ffe0ff */
[----:B------:R-:W-:Y:S02]  /*01c0*/  ISETP.NE.AND P2, PT, R3, RZ, PT ;  /* 0x000000ff0300720c */ /* 0x000fe40003f45270 */
[----:B------:R-:W-:Y:S01]  /*01d0*/  ISETP.GE.U32.AND P0, PT, R0, R9, PT ;  /* 0x000000090000720c */ /* 0x000fe20003f06070 */
[----:B0-----:R-:W-:Y:S01]  /*01e0*/  IMAD R9, R2, UR5, R6 ;  /* 0x0000000502097c24 */ /* 0x001fe2000f8e0206 */
[----:B------:R-:W0:Y:S11]  /*01f0*/  S2R R0, SR_TID.X ;  /* 0x0000000000007919 */ /* 0x000e360000002100 */
[----:B------:R-:W-:-:S05]  /*0200*/  @P0 VIADD R7, R7, 0x1 ;  /* 0x0000000107070836 */ /* 0x000fca0000000000 */
[----:B------:R-:W-:Y:S02]  /*0210*/  @!P1 IADD3 R7, PT, PT, -R7, RZ, RZ ;  /* 0x000000ff07079210 */ /* 0x000fe40007ffe1ff */
[----:B------:R-:W-:-:S04]  /*0220*/  @!P2 LOP3.LUT R7, RZ, R3, RZ, 0x33, !PT ;  /* 0x00000003ff07a212 */ /* 0x000fc800078e33ff */
[----:B------:R-:W-:Y:S01]  /*0230*/  ISETP.GE.AND P0, PT, R7, 0x1, PT ;  /* 0x000000010700780c */ /* 0x000fe20003f06270 */
[----:B0-----:R-:W-:-:S12]  /*0240*/  IMAD R8, R3, UR4, R0 ;  /* 0x0000000403087c24 */ /* 0x001fd8000f8e0200 */
[----:B-1----:R-:W-:Y:S05]  /*0250*/  @!P0 BRA `(.L_x_0) ;  /* 0x0000000800308947 */ /* 0x002fea0003800000 */
[----:B------:R-:W0:Y:S01]  /*0260*/  S2UR UR5, SR_CgaCtaId ;  /* 0x00000000000579c3 */ /* 0x000e220000008800 */
[-C--:B------:R-:W-:Y:S01]  /*0270*/  IMAD R2, R2, R3.reuse, RZ ;  /* 0x0000000302027224 */ /* 0x080fe200078e02ff */
[----:B------:R-:W-:Y:S01]  /*0280*/  UMOV UR4, 0x400 ;  /* 0x0000040000047882 */ /* 0x000fe20000000000 */
[C---:B------:R-:W-:Y:S01]  /*0290*/  LOP3.LUT R10, R3.reuse, 0x7ffffff8, RZ, 0xc0, !PT ;  /* 0x7ffffff8030a7812 */ /* 0x040fe200078ec0ff */
[----:B------:R-:W-:Y:S02]  /*02a0*/  HFMA2 R16, -RZ, RZ, 0, 0 ;  /* 0x00000000ff107431 */ /* 0x000fe400000001ff */
[----:B------:R-:W-:Y:S01]  /*02b0*/  IMAD R11, R6, R3, RZ ;  /* 0x00000003060b7224 */ /* 0x000fe200078e02ff */
[----:B------:R-:W-:Y:S02]  /*02c0*/  SHF.L.U32 R5, R2, 0x2, RZ ;  /* 0x0000000202057819 */ /* 0x000fe400000006ff */
[C---:B------:R-:W-:Y:S01]  /*02d0*/  LOP3.LUT R21, R3.reuse, 0x7, RZ, 0xc0, !PT ;  /* 0x0000000703157812 */ /* 0x040fe200078ec0ff */
[----:B------:R-:W-:Y:S01]  /*02e0*/  IMAD.MOV R13, RZ, RZ, -R10 ;  /* 0x000000ffff0d7224 */ /* 0x000fe200078e0a0a */
[----:B------:R-:W-:Y:S01]  /*02f0*/  LOP3.LUT R12, R3, 0x3, RZ, 0xc0, !PT ;  /* 0x00000003030c7812 */ /* 0x000fe200078ec0ff */
[----:B------:R-:W-:Y:S01]  /*0300*/  IMAD R15, R0, 0x4, R5 ;  /* 0x00000004000f7824 */ /* 0x000fe200078e0205 */
[----:B0-----:R-:W-:-:S03]  /*0310*/  ULEA UR5, UR5, UR4, 0x18 ;  /* 0x0000000405057291 */ /* 0x001fc6000f8ec0ff */
[----:B------:R-:W-:-:S03]  /*0320*/  UMOV UR4, URZ ;  /* 0x000000ff00047c82 */ /* 0x000fc60008000000 */
[----:B------:R-:W-:Y:S01]  /*0330*/  IADD3 R14, PT, PT, R5, UR5, RZ ;  /* 0x00000005050e7c10 */ /* 0x000fe2000fffe0ff */
[----:B------:R-:W-:-:S07]  /*0340*/  VIADD R15, R15, UR5 ;  /* 0x000000050f0f7c36 */ /* 0x000fce0008000000 */
.L_x_6:
[----:B0-----:R-:W0:Y:S01]  /*0350*/  LDC R17, c[0x0][0x3a4] ;  /* 0x0000e900ff117b82 */ /* 0x001e220000000800 */
[----:B------:R-:W1:Y:S01]  /*0360*/  LDCU.64 UR8, c[0x0][0x398] ;  /* 0x00007300ff0877ac */ /* 0x000e620008000a00 */
[----:B------:R-:W-:Y:S01]  /*0370*/  IMAD.MOV.U32 R20, RZ, RZ, RZ ;  /* 0x000000ffff147224 */ /* 0x000fe200078e00ff */
[----:B------:R-:W2:Y:S01]  /*0380*/  LDCU UR10, c[0x0][0x3a0] ;  /* 0x00007400ff0a77ac */ /* 0x000ea20008000800 */
[C---:B0-----:R-:W-:Y:S02]  /*0390*/  IMAD R18, R17.reuse, UR4, R0 ;  /* 0x0000000411127c24 */ /* 0x041fe4000f8e0200 */
[----:B------:R-:W-:-:S03]  /*03a0*/  IMAD R23, R17, UR4, R6 ;  /* 0x0000000411177c24 */ /* 0x000fc6000f8e0206 */
[----:B-1----:R-:W-:Y:S02]  /*03b0*/  ISETP.GE.AND P0, PT, R18, UR9, PT ;  /* 0x0000000912007c0c */ /* 0x002fe4000bf06270 */
[----:B------:R-:W-:Y:S02]  /*03c0*/  ISETP.GE.AND P1, PT, R23, UR9, PT ;  /* 0x0000000917007c0c */ /* 0x000fe4000bf26270 */
[----:B------:R-:W-:Y:S02]  /*03d0*/  ISETP.GE.OR P0, PT, R9, UR8, P0 ;  /* 0x0000000809007c0c */ /* 0x000fe40008706670 */
[----:B--2---:R-:W-:-:S11]  /*03e0*/  ISETP.GE.OR P1, PT, R8, UR10, P1 ;  /* 0x0000000a08007c0c */ /* 0x004fd60008f26670 */
[----:B------:R-:W0:Y:S01]  /*03f0*/  @!P0 LDC.64 R4, c[0x0][0x388] ;  /* 0x0000e200ff048b82 */ /* 0x000e220000000a00 */
[----:B------:R-:W-:Y:S01]  /*0400*/  @!P0 IMAD R19, R9, UR9, R18 ;  /* 0x0000000909138c24 */ /* 0x000fe2000f8e0212 */
[----:B------:R-:W-:Y:S01]  /*0410*/  MOV R18, RZ ;  /* 0x000000ff00127202 */ /* 0x000fe20000000f00 */
[----:B------:R-:W-:-:S05]  /*0420*/  @!P1 IMAD R23, R23, UR10, R8 ;  /* 0x0000000a17179c24 */ /* 0x000fca000f8e0208 */
[----:B------:R-:W1:Y:S01]  /*0430*/  @!P1 LDC.64 R2, c[0x0][0x390] ;  /* 0x0000e400ff029b82 */ /* 0x000e620000000a00 */
[----:B0-----:R-:W-:-:S05]  /*0440*/  @!P0 IMAD.WIDE R4, R19, 0x4, R4 ;  /* 0x0000000413048825 */ /* 0x001fca00078e0204 */
[----:B------:R-:W2:Y:S01]  /*0450*/  @!P0 LDG.E R18, desc[UR6][R4.64] ;  /* 0x0000000604128981 */ /* 0x000ea2000c1e1900 */
[----:B-1----:R-:W-:-:S05]  /*0460*/  @!P1 IMAD.WIDE R2, R23, 0x4, R2 ;  /* 0x0000000417029825 */ /* 0x002fca00078e0202 */
[----:B------:R-:W3:Y:S01]  /*0470*/  @!P1 LDG.E R20, desc[UR6][R2.64] ;  /* 0x0000000602149981 */ /* 0x000ee2000c1e1900 */
[----:B------:R-:W-:Y:S02]  /*0480*/  ISETP.GE.AND P1, PT, R17, 0x1, PT ;  /* 0x000000011100780c */ /* 0x000fe40003f26270 */
[----:B------:R-:W-:Y:S01]  /*0490*/  IADD3 R19, PT, PT, R11, R0, RZ ;  /* 0x000000000b137210 */ /* 0x000fe20007ffe0ff */
[----:B------:R-:W-:-:S03]  /*04a0*/  UIADD3 UR4, UPT, UPT, UR4, 0x1, URZ ;  /* 0x0000000104047890 */ /* 0x000fc6000fffe0ff */
[C---:B------:R-:W-:Y:S01]  /*04b0*/  LEA R23, R19.reuse, UR5, 0x2 ;  /* 0x0000000513177c11 */ /* 0x040fe2000f8e10ff */
[----:B------:R-:W-:Y:S02]  /*04c0*/  IMAD R19, R19, 0x4, R14 ;  /* 0x0000000413137824 */ /* 0x000fe400078e020e */
[----:B------:R-:W-:Y:S02]  /*04d0*/  ISETP.NE.AND P0, PT, R7, UR4, PT ;  /* 0x0000000407007c0c */ /* 0x000fe4000bf05270 */
[----:B--2---:R0:W-:Y:S04]  /*04e0*/  STS [R23], R18 ;  /* 0x0000001217007388 */ /* 0x0041e80000000800 */
[----:B---3--:R0:W-:Y:S01]  /*04f0*/  STS [R19], R20 ;  /* 0x0000001413007388 */ /* 0x0081e20000000800 */
[----:B------:R-:W-:Y:S06]  /*0500*/  BAR.SYNC.DEFER_BLOCKING 0x0 ;  /* 0x0000000000007b1d */ /* 0x000fec0000010000 */
[----:B------:R-:W-:Y:S05]  /*0510*/  @!P1 BRA `(.L_x_1) ;  /* 0x0000000400789947 */ /* 0x000fea0003800000 */
[----:B------:R-:W-:Y:S01]  /*0520*/  ISETP.GE.U32.AND P1, PT, R17, 0x8, PT ;  /* 0x000000081100780c */ /* 0x000fe20003f26070 */
[----:B------:R-:W-:-:S12]  /*0530*/  HFMA2 R2, -RZ, RZ, 0, 0 ;  /* 0x00000000ff027431 */ /* 0x000fd800000001ff */
[----:B------:R-:W-:Y:S05]  /*0540*/  @!P1 BRA `(.L_x_2) ;  /* 0x0000000000a49947 */ /* 0x000fea0003800000 */
[----:B------:R-:W-:Y:S01]  /*0550*/  LEA R4, R11, UR5, 0x2 ;  /* 0x000000050b047c11 */ /* 0x000fe2000f8e10ff */
[----:B------:R-:W-:Y:S01]  /*0560*/  IMAD.MOV.U32 R2, RZ, RZ, R15 ;  /* 0x000000ffff027224 */ /* 0x000fe200078e000f */
[----:B------:R-:W-:-:S03]  /*0570*/  MOV R3, R13 ;  /* 0x0000000d00037202 */ /* 0x000fc60000000f00 */
[----:B------:R-:W-:-:S07]  /*0580*/  VIADD R4, R4, 0x10 ;  /* 0x0000001004047836 */ /* 0x000fce0000000000 */
.L_x_3:
[----:B0-----:R-:W-:Y:S01]  /*0590*/  LDS R23, [R4+-0x10] ;  /* 0xfffff00004177984 */ /* 0x001fe20000000800 */
[----:B------:R-:W-:Y:S01]  /*05a0*/  LEA R26, R17, R2, 0x2 ;  /* 0x00000002111a7211 */ /* 0x000fe200078e10ff */
[----:B------:R-:W-:Y:S02]  /*05b0*/  VIADD R3, R3, 0x8 ;  /* 0x0000000803037836 */ /* 0x000fe40000000000 */
[----:B------:R0:W1:Y:S02]  /*05c0*/  LDS R24, [R2] ;  /* 0x0000000002187984 */ /* 0x0000640000000800 */
[----:B------:R-:W-:Y:S01]  /*05d0*/  IMAD R20, R17, 0x4, R26 ;  /* 0x0000000411147824 */ /* 0x000fe200078e021a */
[----:B------:R-:W-:Y:S01]  /*05e0*/  ISETP.NE.AND P1, PT, R3, RZ, PT ;  /* 0x000000ff0300720c */ /* 0x000fe20003f25270 */
[----:B------:R-:W-:Y:S03]  /*05f0*/  LDS R22, [R4+-0xc] ;  /* 0xfffff40004167984 */ /* 0x000fe60000000800 */
[C---:B------:R-:W-:Y:S01]  /*0600*/  LEA R28, R17.reuse, R20, 0x2 ;  /* 0x00000014111c7211 */ /* 0x040fe200078e10ff */
[----:B------:R-:W2:Y:S01]  /*0610*/  LDS R26, [R26] ;  /* 0x000000001a1a7984 */ /* 0x000ea20000000800 */
[----:B0-----:R-:W-:-:S03]  /*0620*/  LEA R2, R17, R2, 0x5 ;  /* 0x0000000211027211 */ /* 0x001fc600078e28ff */
[----:B------:R-:W-:Y:S04]  /*0630*/  LDS R19, [R4+-0x8] ;  /* 0xfffff80004137984 */ /* 0x000fe80000000800 */
[----:B------:R-:W0:Y:S04]  /*0640*/  LDS R20, [R20] ;  /* 0x0000000014147984 */ /* 0x000e280000000800 */
[----:B------:R-:W-:Y:S04]  /*0650*/  LDS R5, [R4+-0x4] ;  /* 0xfffffc0004057984 */ /* 0x000fe80000000800 */
[----:B------:R-:W3:Y:S04]  /*0660*/  LDS R18, [R28] ;  /* 0x000000001c127984 */ /* 0x000ee80000000800 */
[----:B------:R-:W-:Y:S04]  /*0670*/  LDS R27, [R4+0x8] ;  /* 0x00000800041b7984 */ /* 0x000fe80000000800 */
[----:B------:R-:W-:Y:S01]  /*0680*/  LDS R29, [R4+0xc] ;  /* 0x00000c00041d7984 */ /* 0x000fe20000000800 */
[----:B-1----:R-:W-:Y:S01]  /*0690*/  FFMA R23, R23, R24, R16 ;  /* 0x0000001817177223 */ /* 0x002fe20000000010 */
[----:B------:R-:W-:-:S02]  /*06a0*/  IMAD R24, R17, 0x4, R28 ;  /* 0x0000000411187824 */ /* 0x000fc400078e021c */
[----:B------:R-:W-:Y:S03]  /*06b0*/  LDS R16, [R4] ;  /* 0x0000000004107984 */ /* 0x000fe60000000800 */
[C---:B------:R-:W-:Y:S01]  /*06c0*/  LEA R25, R17.reuse, R24, 0x2 ;  /* 0x0000001811197211 */ /* 0x040fe200078e10ff */
[----:B--2---:R-:W-:Y:S02]  /*06d0*/  FFMA R22, R22, R26, R23 ;  /* 0x0000001a16167223 */ /* 0x004fe40000000017 */
[----:B------:R-:W1:Y:S02]  /*06e0*/  LDS R23, [R24] ;  /* 0x0000000018177984 */ /* 0x000e640000000800 */
[----:B------:R-:W-:Y:S02]  /*06f0*/  IMAD R26, R17, 0x4, R25 ;  /* 0x00000004111a7824 */ /* 0x000fe400078e0219 */
[----:B0-----:R-:W-:-:S02]  /*0700*/  FFMA R22, R19, R20, R22 ;  /* 0x0000001413167223 */ /* 0x001fc40000000016 */
[----:B------:R0:W-:Y:S04]  /*0710*/  LDS R19, [R4+0x4] ;  /* 0x0000040004137984 */ /* 0x0001e80000000800 */
[----:B------:R-:W2:Y:S01]  /*0720*/  LDS R20, [R25] ;  /* 0x0000000019147984 */ /* 0x000ea20000000800 */
[----:B---3--:R-:W-:Y:S01]  /*0730*/  FFMA R5, R5, R18, R22 ;  /* 0x0000001205057223 */ /* 0x008fe20000000016 */
[----:B------:R-:W-:Y:S01]  /*0740*/  LEA R18, R17, R26, 0x2 ;  /* 0x0000001a11127211 */ /* 0x000fe200078e10ff */
[----:B0-----:R-:W-:Y:S01]  /*0750*/  VIADD R4, R4, 0x20 ;  /* 0x0000002004047836 */ /* 0x001fe20000000000 */
[----:B------:R-:W0:Y:S04]  /*0760*/  LDS R26, [R26] ;  /* 0x000000001a1a7984 */ /* 0x000e280000000800 */
[----:B------:R-:W3:Y:S01]  /*0770*/  LDS R18, [R18] ;  /* 0x0000000012127984 */ /* 0x000ee20000000800 */
[----:B-1----:R-:W-:-:S04]  /*0780*/  FFMA R16, R16, R23, R5 ;  /* 0x0000001710107223 */ /* 0x002fc80000000005 */
[----:B--2---:R-:W-:-:S04]  /*0790*/  FFMA R16, R19, R20, R16 ;  /* 0x0000001413107223 */ /* 0x004fc80000000010 */
[----:B0-----:R-:W-:-:S04]  /*07a0*/  FFMA R16, R27, R26, R16 ;  /* 0x0000001a1b107223 */ /* 0x001fc80000000010 */
[----:B---3--:R-:W-:Y:S01]  /*07b0*/  FFMA R16, R29, R18, R16 ;  /* 0x000000121d107223 */ /* 0x008fe20000000010 */
[----:B------:R-:W-:Y:S06]  /*07c0*/  @P1 BRA `(.L_x_3) ;  /* 0xfffffffc00701947 */ /* 0x000fec000383ffff */
[----:B------:R-:W-:-:S07]  /*07d0*/  MOV R2, R10 ;  /* 0x0000000a00027202 */ /* 0x000fce0000000f00 */
.L_x_2:
[----:B------:R-:W-:-:S13]  /*07e0*/  ISETP.NE.AND P1, PT, R21, RZ, PT ;  /* 0x000000ff1500720c */ /* 0x000fda0003f25270 */
[----:B------:R-:W-:Y:S05]  /*07f0*/  @!P1 BRA `(.L_x_1) ;  /* 0x0000000000c09947 */ /* 0x000fea0003800000 */
[----:B------:R-:W-:Y:S01]  /*0800*/  VIADD R3, R21, 0xffffffff ;  /* 0xffffffff15037836 */ /* 0x000fe20000000000 */
[----:B------:R-:W-:-:S04]  /*0810*/  ISETP.NE.AND P2, PT, R12, RZ, PT ;  /* 0x000000ff0c00720c */ /* 0x000fc80003f45270 */
[----:B------:R-:W-:-:S13]  /*0820*/  ISETP.GE.U32.AND P1, PT, R3, 0x3, PT ;  /* 0x000000030300780c */ /* 0x000fda0003f26070 */
[----:B------:R-:W-:Y:S05]  /*0830*/  @!P1 BRA `(.L_x_4) ;  /* 0x0000000000509947 */ /* 0x000fea0003800000 */
[C---:B------:R-:W-:Y:S01]  /*0840*/  IMAD R5, R2.reuse, R17, R0 ;  /* 0x0000001102057224 */ /* 0x040fe200078e0200 */
[----:B------:R-:W-:Y:S01]  /*0850*/  IADD3 R3, PT, PT, R11, R2, RZ ;  /* 0x000000020b037210 */ /* 0x000fe20007ffe0ff */
[----:B------:R-:W-:Y:S02]  /*0860*/  VIADD R2, R2, 0x4 ;  /* 0x0000000402027836 */ /* 0x000fe40000000000 */
[----:B------:R-:W-:Y:S01]  /*0870*/  IMAD R4, R5, 0x4, R14 ;  /* 0x0000000405047824 */ /* 0x000fe200078e020e */
[----:B------:R-:W-:-:S04]  /*0880*/  LEA R3, R3, UR5, 0x2 ;  /* 0x0000000503037c11 */ /* 0x000fc8000f8e10ff */
[C---:B------:R-:W-:Y:S01]  /*0890*/  LEA R22, R17.reuse, R4, 0x2 ;  /* 0x0000000411167211 */ /* 0x040fe200078e10ff */
[----:B0-----:R-:W-:Y:S04]  /*08a0*/  LDS R18, [R4] ;  /* 0x0000000004127984 */ /* 0x001fe80000000800 */
[----:B------:R-:W0:Y:S01]  /*08b0*/  LDS R5, [R3] ;  /* 0x0000000003057984 */ /* 0x000e220000000800 */
[----:B------:R-:W-:-:S03]  /*08c0*/  IMAD R26, R17, 0x4, R22 ;  /* 0x00000004111a7824 */ /* 0x000fc600078e0216 */
[----:B------:R-:W-:Y:S02]  /*08d0*/  LDS R20, [R3+0x4] ;  /* 0x0000040003147984 */ /* 0x000fe40000000800 */
[----:B------:R-:W-:Y:S02]  /*08e0*/  LEA R19, R17, R26, 0x2 ;  /* 0x0000001a11137211 */ /* 0x000fe400078e10ff */
[----:B------:R-:W1:Y:S04]  /*08f0*/  LDS R22, [R22] ;  /* 0x0000000016167984 */ /* 0x000e680000000800 */
[----:B------:R-:W-:Y:S04]  /*0900*/  LDS R24, [R3+0x8] ;  /* 0x0000080003187984 */ /* 0x000fe80000000800 */
[----:B------:R-:W2:Y:S04]  /*0910*/  LDS R26, [R26] ;  /* 0x000000001a1a7984 */ /* 0x000ea80000000800 */
[----:B------:R-:W-:Y:S04]  /*0920*/  LDS R28, [R3+0xc] ;  /* 0x00000c00031c7984 */ /* 0x000fe80000000800 */
[----:B------:R-:W3:Y:S01]  /*0930*/  LDS R19, [R19] ;  /* 0x0000000013137984 */ /* 0x000ee20000000800 */
[----:B0-----:R-:W-:-:S04]  /*0940*/  FFMA R5, R5, R18, R16 ;  /* 0x0000001205057223 */ /* 0x001fc80000000010 */
[----:B-1----:R-:W-:-:S04]  /*0950*/  FFMA R5, R20, R22, R5 ;  /* 0x0000001614057223 */ /* 0x002fc80000000005 */
[----:B--2---:R-:W-:-:S04]  /*0960*/  FFMA R5, R24, R26, R5 ;  /* 0x0000001a18057223 */ /* 0x004fc80000000005 */
[----:B---3--:R-:W-:-:S07]  /*0970*/  FFMA R16, R28, R19, R5 ;  /* 0x000000131c107223 */ /* 0x008fce0000000005 */
.L_x_4:
[----:B------:R-:W-:Y:S05]  /*0980*/  @!P2 BRA `(.L_x_1) ;  /* 0x00000000005ca947 */ /* 0x000fea0003800000 */
[----:B------:R-:W-:Y:S02]  /*0990*/  ISETP.NE.AND P1, PT, R12, 0x1, PT ;  /* 0x000000010c00780c */ /* 0x000fe40003f25270 */
[----:B------:R-:W-:-:S11]  /*09a0*/  LOP3.LUT P2, RZ, R17, 0x1, RZ, 0xc0, !PT ;  /* 0x0000000111ff7812 */ /* 0x000fd6000784c0ff */
[----:B------:R-:W-:Y:S05]  /*09b0*/  @!P1 BRA `(.L_x_5) ;  /* 0x0000000000309947 */ /* 0x000fea0003800000 */
[C---:B------:R-:W-:Y:S01]  /*09c0*/  IMAD R5, R2.reuse, R17, R0 ;  /* 0x0000001102057224 */ /* 0x040fe200078e0200 */
[----:B------:R-:W-:Y:S01]  /*09d0*/  IADD3 R3, PT, PT, R11, R2, RZ ;  /* 0x000000020b037210 */ /* 0x000fe20007ffe0ff */
[----:B------:R-:W-:Y:S02]  /*09e0*/  VIADD R2, R2, 0x2 ;  /* 0x0000000202027836 */ /* 0x000fe40000000000 */
[----:B------:R-:W-:Y:S01]  /*09f0*/  IMAD R4, R5, 0x4, R14 ;  /* 0x0000000405047824 */ /* 0x000fe200078e020e */
[----:B------:R-:W-:-:S04]  /*0a00*/  LEA R3, R3, UR5, 0x2 ;  /* 0x0000000503037c11 */ /* 0x000fc8000f8e10ff */
[----:B0-----:R-:W-:Y:S01]  /*0a10*/  LEA R19, R17, R4, 0x2 ;  /* 0x0000000411137211 */ /* 0x001fe200078e10ff */
[----:B------:R-:W-:Y:S04]  /*0a20*/  LDS R18, [R4] ;  /* 0x0000000004127984 */ /* 0x000fe80000000800 */
[----:B------:R-:W0:Y:S04]  /*0a30*/  LDS R5, [R3] ;  /* 0x0000000003057984 */ /* 0x000e280000000800 */
[----:B------:R-:W-:Y:S04]  /*0a40*/  LDS R20, [R3+0x4] ;  /* 0x0000040003147984 */ /* 0x000fe80000000800 */
[----:B------:R-:W1:Y:S01]  /*0a50*/  LDS R19, [R19] ;  /* 0x0000000013137984 */ /* 0x000e620000000800 */
[----:B0-----:R-:W-:-:S04]  /*0a60*/  FFMA R5, R5, R18, R16 ;  /* 0x0000001205057223 */ /* 0x001fc80000000010 */
[----:B-1----:R-:W-:-:S07]  /*0a70*/  FFMA R16, R20, R19, R5 ;  /* 0x0000001314107223 */ /* 0x002fce0000000005 */
.L_x_5:
[----:B------:R-:W-:Y:S05]  /*0a80*/  @!P2 BRA `(.L_x_1) ;  /* 0x00000000001ca947 */ /* 0x000fea0003800000 */
[----:B------:R-:W-:Y:S01]  /*0a90*/  IMAD R17, R2, R17, R0 ;  /* 0x0000001102117224 */ /* 0x000fe200078e0200 */
[----:B------:R-:W-:-:S03]  /*0aa0*/  IADD3 R2, PT, PT, R11, R2, RZ ;  /* 0x000000020b027210 */ /* 0x000fc60007ffe0ff */
[----:B------:R-:W-:Y:S01]  /*0ab0*/  IMAD R17, R17, 0x4, R14 ;  /* 0x0000000411117824 */ /* 0x000fe200078e020e */
[----:B------:R-:W-:-:S05]  /*0ac0*/  LEA R2, R2, UR5, 0x2 ;  /* 0x0000000502027c11 */ /* 0x000fca000f8e10ff */
[----:B------:R-:W-:Y:S04]  /*0ad0*/  LDS R3, [R2] ;  /* 0x0000000002037984 */ /* 0x000fe80000000800 */
[----:B------:R-:W1:Y:S02]  /*0ae0*/  LDS R17, [R17] ;  /* 0x0000000011117984 */ /* 0x000e640000000800 */
[----:B-1----:R-:W-:-:S07]  /*0af0*/  FFMA R16, R3, R17, R16 ;  /* 0x0000001103107223 */ /* 0x002fce0000000010 */
.L_x_1:
[----:B------:R-:W-:Y:S06]  /*0b00*/  BAR.SYNC.DEFER_BLOCKING 0x0 ;  /* 0x0000000000007b1d */ /* 0x000fec0000010000 */
[----:B------:R-:W-:Y:S05]  /*0b10*/  @P0 BRA `(.L_x_6) ;  /* 0xfffffff8000c0947 */ /* 0x000fea000383ffff */
.L_x_0:
[----:B------:R-:W1:Y:S01]  /*0b20*/  LDCU UR4, c[0x0][0x3a0] ;  /* 0x00007400ff0477ac */ /* 0x000e620008000800 */
[----:B------:R-:W2:Y:S01]  /*0b30*/  LDCU UR5, c[0x0][0x398] ;  /* 0x00007300ff0577ac */ /* 0x000ea20008000800 */
[----:B-1----:R-:W-:-:S04]  /*0b40*/  ISETP.GE.AND P0, PT, R8, UR4, PT ;  /* 0x0000000408007c0c */ /* 0x002fc8000bf06270 */
[----:B--2---:R-:W-:-:S13]  /*0b50*/  ISETP.GE.OR P0, PT, R9, UR5, P0 ;  /* 0x0000000509007c0c */ /* 0x004fda0008706670 */
[----:B------:R-:W-:Y:S05]  /*0b60*/  @P0 EXIT ;  /* 0x000000000000094d */ /* 0x000fea0003800000 */
[----:B------:R-:W1:Y:S01]  /*0b70*/  LDC.64 R2, c[0x0][0x380] ;  /* 0x0000e000ff027b82 */ /* 0x000e620000000a00 */
[----:B------:R-:W-:-:S04]  /*0b80*/  IMAD R9, R9, UR4, R8 ;  /* 0x0000000409097c24 */ /* 0x000fc8000f8e0208 */
[----:B-1----:R-:W-:-:S05]  /*0b90*/  IMAD.WIDE R2, R9, 0x4, R2 ;  /* 0x0000000409027825 */ /* 0x002fca00078e0202 */
[----:B------:R-:W-:Y:S01]  /*0ba0*/  STG.E desc[UR6][R2.64], R16 ;  /* 0x0000001002007986 */ /* 0x000fe2000c101906 */
[----:B------:R-:W-:Y:S05]  /*0bb0*/  EXIT ;  /* 0x000000000000794d */ /* 0x000fea0003800000 */
.L_x_7:
[----:B------:R-:W-:-:S00]  /*0bc0*/  BRA `(.L_x_7) ;  /* 0xfffffffc00fc7947 */ /* 0x000fc0000383ffff */
[----:B------:R-:W-:-:S00]  /*0bd0*/  NOP ;  /* 0x0000000000007918 */ /* 0x000fc00000000000 */
        /* <DEDUP_REMOVED lines=10> */
.L_x_16:


//--------------------- .text._Z15matrixMultTiledPfS_S_ii --------------------------
	.section	.text._Z15matrixMultTiledPfS_S_ii,"ax",@progbits
	.align	128
        .global         _Z15matrixMultTiledPfS_S_ii
        .type           _Z15matrixMultTiledPfS_S_ii,@function
        .size           _Z15matrixMultTiledPfS_S_ii,(.L_x_17 - _Z15matrixMultTiledPfS_S_ii)
        .other          _Z15matrixMultTiledPfS_S_ii,@"STO_CUDA_ENTRY STV_DEFAULT"
_Z15matrixMultTiledPfS_S_ii:
.text._Z15matrixMultTiledPfS_S_ii:
[----:B------:R-:W-:Y:S08]  /*0000*/  LDC R1, c[0x0][0x37c] ;  /* 0x0000df00ff017b82 */ /* 0x000ff00000000800 */
[----:B------:R-:W0:Y:S01]  /*0010*/  LDC.64 R2, c[0x0][0x398] ;  /* 0x0000e600ff027b82 */ /* 0x000e220000000a00 */
[----:B------:R-:W1:Y:S01]  /*0020*/  S2R R8, SR_TID.X ;  /* 0x0000000000087919 */ /* 0x000e620000002100 */
[----:B------:R-:W2:Y:S01]  /*0030*/  LDCU.64 UR6, c[0x0][0x358] ;  /* 0x00006b00ff0677ac */ /* 0x000ea20008000a00 */
[----:B------:R-:W-:-:S05]  /*0040*/  MOV R19, RZ ;  /* 0x000000ff00137202 */ /* 0x000fca0000000f00 */
[----:B------:R-:W-:Y:S08]  /*0050*/  S2UR UR5, SR_CTAID.Y ;  /* 0x00000000000579c3 */ /* 0x000ff00000002600 */
[----:B------:R-:W1:Y:S01]  /*0060*/  S2UR UR4, SR_CTAID.X ;  /* 0x00000000000479c3 */ /* 0x000e620000002500 */
[----:B0-----:R-:W-:-:S04]  /*0070*/  IABS R7, R3 ;  /* 0x0000000300077213 */ /* 0x001fc80000000000 */
[----:B------:R-:W0:Y:S01]  /*0080*/  I2F.RP R0, R7 ;  /* 0x0000000700007306 */ /* 0x000e220000209400 */
[----:B-1----:R-:W-:-:S07]  /*0090*/  IMAD R13, R3, UR4, R8 ;  /* 0x00000004030d7c24 */ /* 0x002fce000f8e0208 */
[----:B0-----:R-:W0:Y:S02]  /*00a0*/  MUFU.RCP R0, R0 ;  /* 0x0000000000007308 */ /* 0x001e240000001000 */
[----:B0-----:R-:W-:-:S06]  /*00b0*/  IADD3 R4, PT, PT, R0, 0xffffffe, RZ ;  /* 0x0ffffffe00047810 */ /* 0x001fcc0007ffe0ff */
[----:B------:R0:W1:Y:S02]  /*00c0*/  F2I.FTZ.U32.TRUNC.NTZ R5, R4 ;  /* 0x0000000400057305 */ /* 0x000064000021f000 */
[----:B0-----:R-:W-:Y:S02]  /*00d0*/  HFMA2 R4, -RZ, RZ, 0, 0 ;  /* 0x00000000ff047431 */ /* 0x001fe400000001ff */
[----:B-1----:R-:W-:-:S04]  /*00e0*/  IMAD.MOV R6, RZ, RZ, -R5 ;  /* 0x000000ffff067224 */ /* 0x002fc800078e0a05 */
[----:B------:R-:W-:Y:S01]  /*00f0*/  IMAD R9, R6, R7, RZ ;  /* 0x0000000706097224 */ /* 0x000fe200078e02ff */
[----:B------:R-:W-:-:S03]  /*0100*/  IABS R6, R2 ;  /* 0x0000000200067213 */ /* 0x000fc60000000000 */
[----:B------:R-:W-:Y:S01]  /*0110*/  IMAD.HI.U32 R5, R5, R9, R4 ;  /* 0x0000000905057227 */ /* 0x000fe200078e0004 */
[----:B------:R-:W-:-:S04]  /*0120*/  LOP3.LUT R4, R2, R3, RZ, 0x3c, !PT ;  /* 0x0000000302047212 */ /* 0x000fc800078e3cff */
[----:B------:R-:W-:Y:S01]  /*0130*/  ISETP.GE.AND P1, PT, R4, RZ, PT ;  /* 0x000000ff0400720c */ /* 0x000fe20003f26270 */
[----:B------:R-:W-:-:S04]  /*0140*/  IMAD.HI.U32 R9, R5, R6, RZ ;  /* 0x0000000605097227 */ /* 0x000fc800078e00ff */
[----:B------:R-:W-:-:S04]  /*0150*/  IMAD.MOV R0, RZ, RZ, -R9 ;  /* 0x000000ffff007224 */ /* 0x000fc800078e0a09 */
[----:B------:R-:W-:-:S05]  /*0160*/  IMAD R0, R7, R0, R6 ;  /* 0x0000000007007224 */ /* 0x000fca00078e0206 */
[----:B------:R-:W-:-:S13]  /*0170*/  ISETP.GT.U32.AND P2, PT, R7, R0, PT ;  /* 0x000000000700720c */ /* 0x000fda0003f44070 */
[-C--:B------:R-:W-:Y:S01]  /*0180*/  @!P2 IADD3 R0, PT, PT, R0, -R7.reuse, RZ ;  /* 0x800000070000a210 */ /* 0x080fe20007ffe0ff */
[----:B------:R-:W-:Y:S01]  /*0190*/  @!P2 VIADD R9, R9, 0x1 ;  /* 0x000000010909a836 */ /* 0x000fe20000000000 */
[----:B------:R-:W-:Y:S02]  /*01a0*/  ISETP.NE.AND P2, PT, R3, RZ, PT ;  /* 0x000000ff0300720c */ /* 0x000fe40003f45270 */
[----:B------:R-:W-:Y:S02]  /*01b0*/  ISETP.GE.U32.AND P0, PT, R0, R7, PT ;  /* 0x000000070000720c */ /* 0x000fe40003f06070 */
[----:B------:R-:W0:Y:S11]  /*01c0*/  S2R R0, SR_TID.Y ;  /* 0x0000000000007919 */ /* 0x000e360000002200 */
[----:B------:R-:W-:-:S05]  /*01d0*/  @P0 IADD3 R9, PT, PT, R9, 0x1, RZ ;  /* 0x0000000109090810 */ /* 0x000fca0007ffe0ff */
[----:B------:R-:W-:Y:S01]  /*01e0*/  @!P1 IMAD.MOV R9, RZ, RZ, -R9 ;  /* 0x000000ffff099224 */ /* 0x000fe200078e0a09 */
[----:B------:R-:W-:-:S04]  /*01f0*/  @!P2 LOP3.LUT R9, RZ, R3, RZ, 0x33, !PT ;  /* 0x00000003ff09a212 */ /* 0x000fc800078e33ff */
[----:B------:R-:W-:Y:S01]  /*0200*/  ISETP.GE.AND P0, PT, R9, 0x1, PT ;  /* 0x000000010900780c */ /* 0x000fe20003f06270 */
[----:B0-----:R-:W-:-:S12]  /*0210*/  IMAD R11, R3, UR5, R0 ;  /* 0x00000005030b7c24 */ /* 0x001fd8000f8e0200 */
[----:B--2---:R-:W-:Y:S05]  /*0220*/  @!P0 BRA `(.L_x_8) ;  /* 0x0000000800108947 */ /* 0x004fea0003800000 */
[----:B------:R-:W0:Y:S01]  /*0230*/  S2UR UR5, SR_CgaCtaId ;  /* 0x00000000000579c3 */ /* 0x000e220000008800 */
[CC--:B------:R-:W-:Y:S01]  /*0240*/  IMAD R4, R3.reuse, R3.reuse, RZ ;  /* 0x0000000303047224 */ /* 0x0c0fe200078e02ff */
[----:B------:R-:W-:Y:S01]  /*0250*/  UMOV UR4, 0x400 ;  /* 0x0000040000047882 */ /* 0x000fe20000000000 */
[----:B------:R-:W-:Y:S01]  /*0260*/  LOP3.LUT R12, R3, 0x7ffffff8, RZ, 0xc0, !PT ;  /* 0x7ffffff8030c7812 */ /* 0x000fe200078ec0ff */
[----:B------:R-:W-:Y:S01]  /*0270*/  IMAD R10, R11, R2, R8 ;  /* 0x000000020b0a7224 */ /* 0x000fe200078e0208 */
[C---:B------:R-:W-:Y:S01]  /*0280*/  LOP3.LUT R20, R3.reuse, 0x7, RZ, 0xc0, !PT ;  /* 0x0000000703147812 */ /* 0x040fe200078ec0ff */
[----:B------:R-:W-:Y:S01]  /*0290*/  IMAD.SHL.U32 R17, R4, 0x4, RZ ;  /* 0x0000000404117824 */ /* 0x000fe200078e00ff */
[----:B------:R-:W-:Y:S01]  /*02a0*/  LOP3.LUT R14, R3, 0x3, RZ, 0xc0, !PT ;  /* 0x00000003030e7812 */ /* 0x000fe200078ec0ff */
[----:B------:R-:W-:Y:S01]  /*02b0*/  IMAD R15, R0, R3, RZ ;  /* 0x00000003000f7224 */ /* 0x000fe200078e02ff */
[----:B------:R-:W-:Y:S01]  /*02c0*/  IADD3 R16, PT, PT, -R12, RZ, RZ ;  /* 0x000000ff0c107210 */ /* 0x000fe20007ffe1ff */
[----:B------:R-:W-:Y:S01]  /*02d0*/  IMAD.MOV.U32 R19, RZ, RZ, RZ ;  /* 0x000000ffff137224 */ /* 0x000fe200078e00ff */
[----:B------:R-:W-:Y:S01]  /*02e0*/  LEA R18, R8, R17, 0x2 ;  /* 0x0000001108127211 */ /* 0x000fe200078e10ff */
[----:B0-----:R-:W-:-:S03]  /*02f0*/  ULEA UR5, UR5, UR4, 0x18 ;  /* 0x0000000405057291 */ /* 0x001fc6000f8ec0ff */
[----:B------:R-:W-:-:S03]  /*0300*/  UMOV UR4, URZ ;  /* 0x000000ff00047c82 */ /* 0x000fc60008000000 */
[----:B------:R-:W-:Y:S01]  /*0310*/  VIADD R17, R17, UR5 ;  /* 0x0000000511117c36 */ /* 0x000fe20008000000 */
[----:B------:R-:W-:-:S07]  /*0320*/  IADD3 R18, PT, PT, R18, UR5, RZ ;  /* 0x0000000512127c10 */ /* 0x000fce000fffe0ff */
.L_x_14:
[----:B0-----:R-:W0:Y:S08]  /*0330*/  LDC.64 R2, c[0x0][0x398] ;  /* 0x0000e600ff027b82 */ /* 0x001e300000000a00 */
[----:B------:R-:W1:Y:S08]  /*0340*/  LDC.64 R6, c[0x0][0x388] ;  /* 0x0000e200ff067b82 */ /* 0x000e700000000a00 */
[----:B------:R-:W2:Y:S01]  /*0350*/  LDC.64 R4, c[0x0][0x390] ;  /* 0x0000e400ff047b82 */ /* 0x000ea20000000a00 */
[----:B0-----:R-:W-:-:S02]  /*0360*/  IMAD R22, R3, UR4, R0 ;  /* 0x0000000403167c24 */ /* 0x001fc4000f8e0200 */
[----:B------:R-:W-:Y:S02]  /*0370*/  IMAD R21, R3, UR4, R10 ;  /* 0x0000000403157c24 */ /* 0x000fe4000f8e020a */
[----:B------:R-:W-:Y:S02]  /*0380*/  IMAD R23, R22, R2, R13 ;  /* 0x0000000216177224 */ /* 0x000fe400078e020d */
[----:B-1----:R-:W-:-:S06]  /*0390*/  IMAD.WIDE R6, R21, 0x4, R6 ;  /* 0x0000000415067825 */ /* 0x002fcc00078e0206 */
[----:B------:R-:W3:Y:S01]  /*03a0*/  LDG.E R6, desc[UR6][R6.64] ;  /* 0x0000000606067981 */ /* 0x000ee2000c1e1900 */
[----:B--2---:R-:W-:-:S06]  /*03b0*/  IMAD.WIDE R4, R23, 0x4, R4 ;  /* 0x0000000417047825 */ /* 0x004fcc00078e0204 */
[----:B------:R-:W2:Y:S01]  /*03c0*/  LDG.E R4, desc[UR6][R4.64] ;  /* 0x0000000604047981 */ /* 0x000ea2000c1e1900 */
[----:B------:R-:W-:Y:S01]  /*03d0*/  IMAD.IADD R22, R15, 0x1, R8 ;  /* 0x000000010f167824 */ /* 0x000fe200078e0208 */
[----:B------:R-:W-:Y:S01]  /*03e0*/  ISETP.GE.AND P1, PT, R3, 0x1, PT ;  /* 0x000000010300780c */ /* 0x000fe20003f26270 */
[----:B------:R-:W-:-:S03]  /*03f0*/  UIADD3 UR4, UPT, UPT, UR4, 0x1, URZ ;  /* 0x0000000104047890 */ /* 0x000fc6000fffe0ff */
[C---:B------:R-:W-:Y:S02]  /*0400*/  LEA R21, R22.reuse, UR5, 0x2 ;  /* 0x0000000516157c11 */ /* 0x040fe4000f8e10ff */
[----:B------:R-:W-:Y:S02]  /*0410*/  LEA R23, R22, R17, 0x2 ;  /* 0x0000001116177211 */ /* 0x000fe400078e10ff */
[----:B------:R-:W-:Y:S01]  /*0420*/  ISETP.NE.AND P0, PT, R9, UR4, PT ;  /* 0x0000000409007c0c */ /* 0x000fe2000bf05270 */
[----:B---3--:R0:W-:Y:S04]  /*0430*/  STS [R21], R6 ;  /* 0x0000000615007388 */ /* 0x0081e80000000800 */
[----:B--2---:R0:W-:Y:S01]  /*0440*/  STS [R23], R4 ;  /* 0x0000000417007388 */ /* 0x0041e20000000800 */
[----:B------:R-:W-:Y:S06]  /*0450*/  BAR.SYNC.DEFER_BLOCKING 0x0 ;  /* 0x0000000000007b1d */ /* 0x000fec0000010000 */
[----:B------:R-:W-:Y:S05]  /*0460*/  @!P1 BRA `(.L_x_9) ;  /* 0x0000000400789947 */ /* 0x000fea0003800000 */
[----:B------:R-:W-:Y:S01]  /*0470*/  ISETP.GE.U32.AND P1, PT, R3, 0x8, PT ;  /* 0x000000080300780c */ /* 0x000fe20003f26070 */
[----:B0-----:R-:W-:-:S12]  /*0480*/  IMAD.MOV.U32 R4, RZ, RZ, RZ ;  /* 0x000000ffff047224 */ /* 0x001fd800078e00ff */
[----:B------:R-:W-:Y:S05]  /*0490*/  @!P1 BRA `(.L_x_10) ;  /* 0x0000000000a49947 */ /* 0x000fea0003800000 */
[----:B------:R-:W-:Y:S01]  /*04a0*/  LEA R6, R15, UR5, 0x2 ;  /* 0x000000050f067c11 */ /* 0x000fe2000f8e10ff */
[----:B------:R-:W-:Y:S01]  /*04b0*/  IMAD.MOV.U32 R5, RZ, RZ, R16 ;  /* 0x000000ffff057224 */ /* 0x000fe200078e0010 */
[----:B------:R-:W-:Y:S02]  /*04c0*/  MOV R4, R18 ;  /* 0x0000001200047202 */ /* 0x000fe40000000f00 */
[----:B------:R-:W-:-:S07]  /*04d0*/  IADD3 R6, PT, PT, R6, 0x10, RZ ;  /* 0x0000001006067810 */ /* 0x000fce0007ffe0ff */
.L_x_11:
[----:B------:R-:W-:Y:S01]  /*04e0*/  IMAD R26, R3, 0x4, R4 ;  /* 0x00000004031a7824 */ /* 0x000fe200078e0204 */
[----:B------:R-:W-:Y:S01]  /*04f0*/  LDS R22, [R6+-0x10] ;  /* 0xfffff00006167984 */ /* 0x000fe20000000800 */
[----:B------:R-:W-:-:S03]  /*0500*/  IADD3 R5, PT, PT, R5, 0x8, RZ ;  /* 0x0000000805057810 */ /* 0x000fc60007ffe0ff */
[----:B------:R0:W1:Y:S01]  /*0510*/  LDS R7, [R4] ;  /* 0x0000000004077984 */ /* 0x0000620000000800 */
[----:B------:R-:W-:Y:S02]  /*0520*/  LEA R23, R3, R26, 0x2 ;  /* 0x0000001a03177211 */ /* 0x000fe400078e10ff */
[----:B------:R-:W-:Y:S01]  /*0530*/  ISETP.NE.AND P1, PT, R5, RZ, PT ;  /* 0x000000ff0500720c */ /* 0x000fe20003f25270 */
[----:B------:R-:W-:Y:S01]  /*0540*/  LDS R24, [R6+-0xc] ;  /* 0xfffff40006187984 */ /* 0x000fe20000000800 */
[----:B------:R-:W-:-:S03]  /*0550*/  LEA R25, R3, R23, 0x2 ;  /* 0x0000001703197211 */ /* 0x000fc600078e10ff */
[----:B------:R-:W2:Y:S01]  /*0560*/  LDS R21, [R26] ;  /* 0x000000001a157984 */ /* 0x000ea20000000800 */
[C---:B0-----:R-:W-:Y:S01]  /*0570*/  LEA R4, R3.reuse, R4, 0x5 ;  /* 0x0000000403047211 */ /* 0x041fe200078e28ff */
[----:B------:R-:W-:Y:S02]  /*0580*/  IMAD R29, R3, 0x4, R25 ;  /* 0x00000004031d7824 */ /* 0x000fe400078e0219 */
[----:B------:R-:W-:Y:S01]  /*0590*/  LDS R27, [R25] ;  /* 0x00000000191b7984 */ /* 0x000fe20000000800 */
[----:B-1----:R-:W-:-:S03]  /*05a0*/  FFMA R19, R22, R7, R19 ;  /* 0x0000000716137223 */ /* 0x002fc60000000013 */
[----:B------:R-:W-:Y:S04]  /*05b0*/  LDS R7, [R6+-0x8] ;  /* 0xfffff80006077984 */ /* 0x000fe80000000800 */
[----:B------:R-:W0:Y:S01]  /*05c0*/  LDS R22, [R23] ;  /* 0x0000000017167984 */ /* 0x000e220000000800 */
[----:B--2---:R-:W-:-:S03]  /*05d0*/  FFMA R28, R24, R21, R19 ;  /* 0x00000015181c7223 */ /* 0x004fc60000000013 */
[----:B------:R-:W1:Y:S04]  /*05e0*/  LDS R21, [R6+-0x4] ;  /* 0xfffffc0006157984 */ /* 0x000e680000000800 */
[----:B------:R-:W-:Y:S04]  /*05f0*/  LDS R19, [R6] ;  /* 0x0000000006137984 */ /* 0x000fe80000000800 */
[----:B------:R-:W2:Y:S01]  /*0600*/  LDS R24, [R29] ;  /* 0x000000001d187984 */ /* 0x000ea20000000800 */
[----:B0-----:R-:W-:Y:S01]  /*0610*/  FFMA R7, R7, R22, R28 ;  /* 0x0000001607077223 */ /* 0x001fe2000000001c */
[----:B------:R-:W-:-:S02]  /*0620*/  LEA R28, R3, R29, 0x2 ;  /* 0x0000001d031c7211 */ /* 0x000fc400078e10ff */
[----:B------:R-:W-:Y:S01]  /*0630*/  LDS R22, [R6+0x4] ;  /* 0x0000040006167984 */ /* 0x000fe20000000800 */
[----:B-1----:R-:W-:Y:S01]  /*0640*/  FFMA R26, R21, R27, R7 ;  /* 0x0000001b151a7223 */ /* 0x002fe20000000007 */
[C---:B------:R-:W-:Y:S02]  /*0650*/  LEA R21, R3.reuse, R28, 0x2 ;  /* 0x0000001c03157211 */ /* 0x040fe400078e10ff */
[----:B------:R-:W0:Y:S03]  /*0660*/  LDS R7, [R28] ;  /* 0x000000001c077984 */ /* 0x000e260000000800 */
[----:B------:R-:W-:Y:S02]  /*0670*/  IMAD R23, R3, 0x4, R21 ;  /* 0x0000000403177824 */ /* 0x000fe400078e0215 */
[----:B--2---:R-:W-:Y:S01]  /*0680*/  FFMA R19, R19, R24, R26 ;  /* 0x0000001813137223 */ /* 0x004fe2000000001a */
[----:B------:R-:W-:Y:S04]  /*0690*/  LDS R21, [R21] ;  /* 0x0000000015157984 */ /* 0x000fe80000000800 */
[----:B------:R-:W1:Y:S04]  /*06a0*/  LDS R24, [R6+0x8] ;  /* 0x0000080006187984 */ /* 0x000e680000000800 */
[----:B------:R-:W-:Y:S04]  /*06b0*/  LDS R23, [R23] ;  /* 0x0000000017177984 */ /* 0x000fe80000000800 */
[----:B------:R2:W3:Y:S02]  /*06c0*/  LDS R26, [R6+0xc] ;  /* 0x00000c00061a7984 */ /* 0x0004e40000000800 */
[----:B--2---:R-:W-:-:S02]  /*06d0*/  VIADD R6, R6, 0x20 ;  /* 0x0000002006067836 */ /* 0x004fc40000000000 */
[----:B0-----:R-:W-:-:S04]  /*06e0*/  FFMA R7, R22, R7, R19 ;  /* 0x0000000716077223 */ /* 0x001fc80000000013 */
[----:B-1----:R-:W-:-:S04]  /*06f0*/  FFMA R7, R24, R21, R7 ;  /* 0x0000001518077223 */ /* 0x002fc80000000007 */
[----:B---3--:R-:W-:Y:S01]  /*0700*/  FFMA R19, R26, R23, R7 ;  /* 0x000000171a137223 */ /* 0x008fe20000000007 */
[----:B------:R-:W-:Y:S06]  /*0710*/  @P1 BRA `(.L_x_11) ;  /* 0xfffffffc00701947 */ /* 0x000fec000383ffff */
[----:B------:R-:W-:-:S07]  /*0720*/  MOV R4, R12 ;  /* 0x0000000c00047202 */ /* 0x000fce0000000f00 */
.L_x_10:
[----:B------:R-:W-:-:S13]  /*0730*/  ISETP.NE.AND P1, PT, R20, RZ, PT ;  /* 0x000000ff1400720c */ /* 0x000fda0003f25270 */
[----:B------:R-:W-:Y:S05]  /*0740*/  @!P1 BRA `(.L_x_9) ;  /* 0x0000000000c09947 */ /* 0x000fea0003800000 */
[----:B------:R-:W-:Y:S02]  /*0750*/  IADD3 R5, PT, PT, R20, -0x1, RZ ;  /* 0xffffffff14057810 */ /* 0x000fe40007ffe0ff */
[----:B------:R-:W-:Y:S02]  /*0760*/  ISETP.NE.AND P2, PT, R14, RZ, PT ;  /* 0x000000ff0e00720c */ /* 0x000fe40003f45270 */
[----:B------:R-:W-:-:S13]  /*0770*/  ISETP.GE.U32.AND P1, PT, R5, 0x3, PT ;  /* 0x000000030500780c */ /* 0x000fda0003f26070 */
[----:B------:R-:W-:Y:S05]  /*0780*/  @!P1 BRA `(.L_x_12) ;  /* 0x0000000000509947 */ /* 0x000fea0003800000 */
[C---:B------:R-:W-:Y:S02]  /*0790*/  IMAD R6, R4.reuse, R3, R8 ;  /* 0x0000000304067224 */ /* 0x040fe400078e0208 */
[----:B------:R-:W-:Y:S01]  /*07a0*/  IMAD.IADD R5, R15, 0x1, R4 ;  /* 0x000000010f057824 */ /* 0x000fe200078e0204 */
[----:B------:R-:W-:Y:S02]  /*07b0*/  IADD3 R4, PT, PT, R4, 0x4, RZ ;  /* 0x0000000404047810 */ /* 0x000fe40007ffe0ff */
[----:B------:R-:W-:Y:S02]  /*07c0*/  LEA R24, R6, R17, 0x2 ;  /* 0x0000001106187211 */ /* 0x000fe400078e10ff */
[----:B------:R-:W-:Y:S02]  /*07d0*/  LEA R7, R5, UR5, 0x2 ;  /* 0x0000000505077c11 */ /* 0x000fe4000f8e10ff */
[C---:B------:R-:W-:Y:S02]  /*07e0*/  LEA R26, R3.reuse, R24, 0x2 ;  /* 0x00000018031a7211 */ /* 0x040fe400078e10ff */
[----:B------:R-:W-:Y:S03]  /*07f0*/  LDS R24, [R24] ;  /* 0x0000000018187984 */ /* 0x000fe60000000800 */
[C---:B------:R-:W-:Y:S01]  /*0800*/  IMAD R28, R3.reuse, 0x4, R26 ;  /* 0x00000004031c7824 */ /* 0x040fe200078e021a */
[----:B------:R-:W0:Y:S04]  /*0810*/  LDS R22, [R7] ;  /* 0x0000000007167984 */ /* 0x000e280000000800 */
[----:B------:R-:W-:Y:S01]  /*0820*/  LDS R6, [R7+0x4] ;  /* 0x0000040007067984 */ /* 0x000fe20000000800 */
[----:B------:R-:W-:-:S03]  /*0830*/  LEA R25, R3, R28, 0x2 ;  /* 0x0000001c03197211 */ /* 0x000fc600078e10ff */
[----:B------:R-:W1:Y:S04]  /*0840*/  LDS R26, [R26] ;  /* 0x000000001a1a7984 */ /* 0x000e680000000800 */
[----:B------:R-:W-:Y:S04]  /*0850*/  LDS R5, [R28] ;  /* 0x000000001c057984 */ /* 0x000fe80000000800 */
[----:B------:R-:W2:Y:S04]  /*0860*/  LDS R21, [R7+0x8] ;  /* 0x0000080007157984 */ /* 0x000ea80000000800 */
[----:B------:R-:W-:Y:S04]  /*0870*/  LDS R23, [R7+0xc] ;  /* 0x00000c0007177984 */ /* 0x000fe80000000800 */
[----:B------:R-:W3:Y:S01]  /*0880*/  LDS R25, [R25] ;  /* 0x0000000019197984 */ /* 0x000ee20000000800 */
[----:B0-----:R-:W-:-:S04]  /*0890*/  FFMA R19, R22, R24, R19 ;  /* 0x0000001816137223 */ /* 0x001fc80000000013 */
[----:B-1----:R-:W-:-:S04]  /*08a0*/  FFMA R6, R6, R26, R19 ;  /* 0x0000001a06067223 */ /* 0x002fc80000000013 */
[----:B--2---:R-:W-:-:S04]  /*08b0*/  FFMA R5, R21, R5, R6 ;  /* 0x0000000515057223 */ /* 0x004fc80000000006 */
[----:B---3--:R-:W-:-:S07]  /*08c0*/  FFMA R19, R23, R25, R5 ;  /* 0x0000001917137223 */ /* 0x008fce0000000005 */
.L_x_12:
[----:B------:R-:W-:Y:S05]  /*08d0*/  @!P2 BRA `(.L_x_9) ;  /* 0x00000000005ca947 */ /* 0x000fea0003800000 */
[----:B------:R-:W-:Y:S02]  /*08e0*/  ISETP.NE.AND P1, PT, R14, 0x1, PT ;  /* 0x000000010e00780c */ /* 0x000fe40003f25270 */
[----:B------:R-:W-:-:S11]  /*08f0*/  LOP3.LUT P2, RZ, R3, 0x1, RZ, 0xc0, !PT ;  /* 0x0000000103ff7812 */ /* 0x000fd6000784c0ff */
[----:B------:R-:W-:Y:S05]  /*0900*/  @!P1 BRA `(.L_x_13) ;  /* 0x0000000000309947 */ /* 0x000fea0003800000 */
[C---:B------:R-:W-:Y:S02]  /*0910*/  IMAD R6, R4.reuse, R3, R8 ;  /* 0x0000000304067224 */ /* 0x040fe400078e0208 */
[----:B------:R-:W-:Y:S02]  /*0920*/  IMAD.IADD R5, R15, 0x1, R4 ;  /* 0x000000010f057824 */ /* 0x000fe400078e0204 */
[----:B------:R-:W-:Y:S01]  /*0930*/  VIADD R4, R4, 0x2 ;  /* 0x0000000204047836 */ /* 0x000fe20000000000 */
[----:B------:R-:W-:Y:S02]  /*0940*/  LEA R22, R6, R17, 0x2 ;  /* 0x0000001106167211 */ /* 0x000fe400078e10ff */
[----:B------:R-:W-:Y:S02]  /*0950*/  LEA R5, R5, UR5, 0x2 ;  /* 0x0000000505057c11 */ /* 0x000fe4000f8e10ff */
[----:B------:R-:W-:Y:S01]  /*0960*/  LEA R23, R3, R22, 0x2 ;  /* 0x0000001603177211 */ /* 0x000fe200078e10ff */
[----:B------:R-:W-:Y:S04]  /*0970*/  LDS R7, [R22] ;  /* 0x0000000016077984 */ /* 0x000fe80000000800 */
[----:B------:R-:W0:Y:S04]  /*0980*/  LDS R6, [R5] ;  /* 0x0000000005067984 */ /* 0x000e280000000800 */
[----:B------:R-:W-:Y:S04]  /*0990*/  LDS R21, [R5+0x4] ;  /* 0x0000040005157984 */ /* 0x000fe80000000800 */
[----:B------:R-:W1:Y:S01]  /*09a0*/  LDS R23, [R23] ;  /* 0x0000000017177984 */ /* 0x000e620000000800 */
[----:B0-----:R-:W-:-:S04]  /*09b0*/  FFMA R6, R6, R7, R19 ;  /* 0x0000000706067223 */ /* 0x001fc80000000013 */
[----:B-1----:R-:W-:-:S07]  /*09c0*/  FFMA R19, R21, R23, R6 ;  /* 0x0000001715137223 */ /* 0x002fce0000000006 */
.L_x_13:
[----:B------:R-:W-:Y:S05]  /*09d0*/  @!P2 BRA `(.L_x_9) ;  /* 0x00000000001ca947 */ /* 0x000fea0003800000 */
[----:B------:R-:W-:Y:S01]  /*09e0*/  IMAD R6, R4, R3, R8 ;  /* 0x0000000304067224 */ /* 0x000fe200078e0208 */
[----:B------:R-:W-:-:S04]  /*09f0*/  IADD3 R3, PT, PT, R15, R4, RZ ;  /* 0x000000040f037210 */ /* 0x000fc80007ffe0ff */
[----:B------:R-:W-:Y:S02]  /*0a00*/  LEA R6, R6, R17, 0x2 ;  /* 0x0000001106067211 */ /* 0x000fe400078e10ff */
[----:B------:R-:W-:-:S04]  /*0a10*/  LEA R3, R3, UR5, 0x2 ;  /* 0x0000000503037c11 */ /* 0x000fc8000f8e10ff */
[----:B------:R-:W-:Y:S04]  /*0a20*/  LDS R6, [R6] ;  /* 0x0000000006067984 */ /* 0x000fe80000000800 */
[----:B------:R-:W0:Y:S02]  /*0a30*/  LDS R4, [R3] ;  /* 0x0000000003047984 */ /* 0x000e240000000800 */
[----:B0-----:R-:W-:-:S07]  /*0a40*/  FFMA R19, R4, R6, R19 ;  /* 0x0000000604137223 */ /* 0x001fce0000000013 */
.L_x_9:
[----:B------:R-:W-:Y:S06]  /*0a50*/  BAR.SYNC.DEFER_BLOCKING 0x0 ;  /* 0x0000000000007b1d */ /* 0x000fec0000010000 */
[----:B------:R-:W-:Y:S05]  /*0a60*/  @P0 BRA `(.L_x_14) ;  /* 0xfffffff800300947 */ /* 0x000fea000383ffff */
.L_x_8:
[----:B0-----:R-:W0:Y:S01]  /*0a70*/  LDC.64 R4, c[0x0][0x380] ;  /* 0x0000e000ff047b82 */ /* 0x001e220000000a00 */
[----:B------:R-:W-:-:S04]  /*0a80*/  IMAD R3, R11, R2, R13 ;  /* 0x000000020b037224 */ /* 0x000fc800078e020d */
[----:B0-----:R-:W-:-:S05]  /*0a90*/  IMAD.WIDE R2, R3, 0x4, R4 ;  /* 0x0000000403027825 */ /* 0x001fca00078e0204 */
[----:B------:R-:W-:Y:S01]  /*0aa0*/  STG.E desc[UR6][R2.64], R19 ;  /* 0x0000001302007986 */ /* 0x000fe2000c101906 */
[----:B------:R-:W-:Y:S05]  /*0ab0*/  EXIT ;  /* 0x000000000000794d */ /* 0x000fea0003800000 */
.L_x_15:
        /* <DEDUP_REMOVED lines=12> */
.L_x_17:


//--------------------- .nv.shared._Z19matrixMultTiledRectPfS_S_iiiii --------------------------
	.section	.nv.shared._Z19matrixMultTiledRectPfS_S_iiiii,"aw",@nobits
	.sectionflags	@""
	.align	16
	.zero		1024


//--------------------- .nv.shared.reserved.0     --------------------------
	.section	.nv.shared.reserved.0,"aw",@nobits
	.weak		__nv_reservedSMEM_offset_0_alias
	.size		__nv_reservedSMEM_offset_0_alias, 0, 64
	.other		__nv_reservedSMEM_offset_0_alias,@"STO_CUDA_RESERVED_SHARED STV_DEFAULT"
__nv_reservedSMEM_offset_0_alias:
	.zero		0
	.zero		64


//--------------------- .nv.shared._Z15matrixMultTiledPfS_S_ii --------------------------
	.section	.nv.shared._Z15matrixMultTiledPfS_S_ii,"aw",@nobits
	.sectionflags	@""
	.align	16
	.zero		1024


//--------------------- .nv.constant0._Z19matrixMultTiledRectPfS_S_iiiii --------------------------
	.section	.nv.constant0._Z19matrixMultTiledRectPfS_S_iiiii,"a",@progbits
	.sectionflags	@""
	.align	4
.nv.constant0._Z19matrixMultTiledRectPfS_S_iiiii:
	.zero		940


//--------------------- .nv.constant0._Z15matrixMultTiledPfS_S_ii --------------------------
	.section	.nv.constant0._Z15matrixMultTiledPfS_S_ii,"a",@progbits
	.sectionflags	@""
	.align	4
.nv.constant0._Z15matrixMultTiledPfS_S_ii:
	.zero		928


//--------------------- SYMBOLS --------------------------

	.type		.nv.reservedSmem.offset0,@object
	.size		.nv.reservedSmem.offset0,0x4
	.type		.nv.reservedSmem.cap,@object
	.size		.nv.reservedSmem.cap,0x4
